	.target	sm_86

	.elftype	@"ET_EXEC"


//--------------------- .note.nv.tkinfo           --------------------------
	.section	.note.nv.tkinfo,"",@"SHT_NOTE"
	.sectionflags	@"SHF_NOTE_NV_TKINFO"
	.tkinfo
        /*0018*/ 	.word	0x00000002
        /*0030*/ 	.string	""
        /*0030*/ 	.string	"ptxas"
        /*0030*/ 	.string	"Cuda compilation tools, release 13.1, V13.1.80"
        /*0030*/ 	.string	"Build cuda_13.1.r13.1/compiler.36836380_0"
        /*0030*/ 	.string	"-v  -arch sm_86 "



//--------------------- .note.nv.cuinfo           --------------------------
	.section	.note.nv.cuinfo,"",@"SHT_NOTE"
	.sectionflags	@"SHF_NOTE_NV_CUINFO"
        /*0018*/ 	.short	0x0002
        /*001a*/ 	.short	0x0050
        /*001c*/ 	.short	0x0083
	.zero		2


//--------------------- .nv.info                  --------------------------
	.section	.nv.info,"",@"SHT_CUDA_INFO"
	.align	4


	//----- nvinfo : EIATTR_REGCOUNT
	.align		4
        /*0000*/ 	.byte	0x04, 0x2f
        /*0002*/ 	.short	(.L_1 - .L_0)
	.align		4
.L_0:
        /*0004*/ 	.word	index@(gemm_mma_kernel)
        /*0008*/ 	.word	0x000000a8


	//----- nvinfo : EIATTR_FRAME_SIZE
	.align		4
.L_1:
        /*000c*/ 	.byte	0x04, 0x11
        /*000e*/ 	.short	(.L_3 - .L_2)
	.align		4
.L_2:
        /*0010*/ 	.word	index@(gemm_mma_kernel)
        /*0014*/ 	.word	0x00000000


	//----- nvinfo : EIATTR_MIN_STACK_SIZE
	.align		4
.L_3:
        /*0018*/ 	.byte	0x04, 0x12
        /*001a*/ 	.short	(.L_5 - .L_4)
	.align		4
.L_4:
        /*001c*/ 	.word	index@(gemm_mma_kernel)
        /*0020*/ 	.word	0x00000000
.L_5:


//--------------------- .nv.info.gemm_mma_kernel  --------------------------
	.section	.nv.info.gemm_mma_kernel,"",@"SHT_CUDA_INFO"
	.sectionflags	@""
	.align	4


	//----- nvinfo : EIATTR_CUDA_API_VERSION
	.align		4
        /*0000*/ 	.byte	0x04, 0x37
        /*0002*/ 	.short	(.L_7 - .L_6)
.L_6:
        /*0004*/ 	.word	0x00000083


	//----- nvinfo : EIATTR_SW2861232_WAR
	.align		4
.L_7:
        /*0008*/ 	.byte	0x01, 0x35
	.zero		2


	//----- nvinfo : EIATTR_PARAM_CBANK
	.align		4
        /*000c*/ 	.byte	0x04, 0x0a
        /*000e*/ 	.short	(.L_9 - .L_8)
	.align		4
.L_8:
        /*0010*/ 	.word	index@(.nv.constant0.gemm_mma_kernel)
        /*0014*/ 	.short	0x0160
        /*0016*/ 	.short	0x0024


	//----- nvinfo : EIATTR_CBANK_PARAM_SIZE
	.align		4
.L_9:
        /*0018*/ 	.byte	0x03, 0x19
        /*001a*/ 	.short	0x0024


	//----- nvinfo : EIATTR_KPARAM_INFO
	.align		4
        /*001c*/ 	.byte	0x04, 0x17
        /*001e*/ 	.short	(.L_11 - .L_10)
.L_10:
        /*0020*/ 	.word	0x00000000
        /*0024*/ 	.short	0x0005
        /*0026*/ 	.short	0x0020
        /*0028*/ 	.byte	0x00, 0xf0, 0x11, 0x00


	//----- nvinfo : EIATTR_KPARAM_INFO
	.align		4
.L_11:
        /*002c*/ 	.byte	0x04, 0x17
        /*002e*/ 	.short	(.L_13 - .L_12)
.L_12:
        /*0030*/ 	.word	0x00000000
        /*0034*/ 	.short	0x0004
        /*0036*/ 	.short	0x001c
        /*0038*/ 	.byte	0x00, 0xf0, 0x11, 0x00


	//----- nvinfo : EIATTR_KPARAM_INFO
	.align		4
.L_13:
        /*003c*/ 	.byte	0x04, 0x17
        /*003e*/ 	.short	(.L_15 - .L_14)
.L_14:
        /*0040*/ 	.word	0x00000000
        /*0044*/ 	.short	0x0003
        /*0046*/ 	.short	0x0018
        /*0048*/ 	.byte	0x00, 0xf0, 0x11, 0x00


	//----- nvinfo : EIATTR_KPARAM_INFO
	.align		4
.L_15:
        /*004c*/ 	.byte	0x04, 0x17
        /*004e*/ 	.short	(.L_17 - .L_16)
.L_16:
        /*0050*/ 	.word	0x00000000
        /*0054*/ 	.short	0x0002
        /*0056*/ 	.short	0x0010
        /*0058*/ 	.byte	0x00, 0xf0, 0x21, 0x00


	//----- nvinfo : EIATTR_KPARAM_INFO
	.align		4
.L_17:
        /*005c*/ 	.byte	0x04, 0x17
        /*005e*/ 	.short	(.L_19 - .L_18)
.L_18:
        /*0060*/ 	.word	0x00000000
        /*0064*/ 	.short	0x0001
        /*0066*/ 	.short	0x0008
        /*0068*/ 	.byte	0x00, 0xf0, 0x21, 0x00


	//----- nvinfo : EIATTR_KPARAM_INFO
	.align		4
.L_19:
        /*006c*/ 	.byte	0x04, 0x17
        /*006e*/ 	.short	(.L_21 - .L_20)
.L_20:
        /*0070*/ 	.word	0x00000000
        /*0074*/ 	.short	0x0000
        /*0076*/ 	.short	0x0000
        /*0078*/ 	.byte	0x00, 0xf0, 0x21, 0x00


	//----- nvinfo : EIATTR_WMMA_USED
	.align		4
.L_21:
        /*007c*/ 	.byte	0x01, 0x2b
	.zero		2


	//----- nvinfo : EIATTR_MAXREG_COUNT
	.align		4
        /*0080*/ 	.byte	0x03, 0x1b
        /*0082*/ 	.short	0x00a8


	//----- nvinfo : EIATTR_NUM_BARRIERS
	.align		4
        /*0084*/ 	.byte	0x02, 0x4c
        /*0086*/ 	.byte	0x01
	.zero		1


	//----- nvinfo : EIATTR_MERCURY_ISA_VERSION
	.align		4
        /*0088*/ 	.byte	0x03, 0x5f
        /*008a*/ 	.short	0x0000


	//----- nvinfo : EIATTR_EXIT_INSTR_OFFSETS
	.align		4
        /*008c*/ 	.byte	0x04, 0x1c
        /*008e*/ 	.short	(.L_23 - .L_22)


	//   ....[0]....
.L_22:
        /*0090*/ 	.word	0x00003490


	//   ....[1]....
        /*0094*/ 	.word	0x00004b60


	//   ....[2]....
        /*0098*/ 	.word	0x00004cc0


	//----- nvinfo : EIATTR_MAX_THREADS
	.align		4
.L_23:
        /*009c*/ 	.byte	0x04, 0x05
        /*009e*/ 	.short	(.L_25 - .L_24)
.L_24:
        /*00a0*/ 	.word	0x00000120
        /*00a4*/ 	.word	0x00000001
        /*00a8*/ 	.word	0x00000001


	//----- nvinfo : EIATTR_CRS_STACK_SIZE
	.align		4
.L_25:
        /*00ac*/ 	.byte	0x04, 0x1e
        /*00ae*/ 	.short	(.L_27 - .L_26)
.L_26:
        /*00b0*/ 	.word	0x00000000
.L_27:


//--------------------- .nv.callgraph             --------------------------
	.section	.nv.callgraph,"",@"SHT_CUDA_CALLGRAPH"
	.align	4
	.sectionentsize	8
	.align		4
        /*0000*/ 	.word	0x00000000
	.align		4
        /*0004*/ 	.word	0xffffffff
	.align		4
        /*0008*/ 	.word	0x00000000
	.align		4
        /*000c*/ 	.word	0xfffffffe
	.align		4
        /*0010*/ 	.word	0x00000000
	.align		4
        /*0014*/ 	.word	0xfffffffd
	.align		4
        /*0018*/ 	.word	0x00000000
	.align		4
        /*001c*/ 	.word	0xfffffffc


//--------------------- .nv.rel.action            --------------------------
	.section	.nv.rel.action,"",@"SHT_CUDA_RELOCINFO"
	.align	8
	.sectionentsize	8
        /*0000*/ 	.byte	0x73, 0x00, 0x00, 0x00, 0x00, 0x00, 0x00, 0x00, 0x00, 0x00, 0x00, 0x11, 0x25, 0x00, 0x05, 0x36


//--------------------- .nv.constant0.gemm_mma_kernel --------------------------
	.section	.nv.constant0.gemm_mma_kernel,"a",@progbits
	.sectionflags	@""
	.align	4
.nv.constant0.gemm_mma_kernel:
	.zero		388


//--------------------- .text.gemm_mma_kernel     --------------------------
	.section	.text.gemm_mma_kernel,"ax",@progbits
	.sectioninfo	@"SHI_REGISTERS=168"
	.align	128
        .global         gemm_mma_kernel
        .type           gemm_mma_kernel,@function
        .size           gemm_mma_kernel,(.L_x_43 - gemm_mma_kernel)
        .other          gemm_mma_kernel,@"STO_CUDA_ENTRY STV_DEFAULT"
gemm_mma_kernel:
.text.gemm_mma_kernel:
[----:B------:R-:W-:Y:S02]  /*0000*/  IMAD.MOV.U32 R1, RZ, RZ, c[0x0][0x28] ;  /* 0x00000a00ff017624 */ /* 0x000fe400078e00ff */
[----:B------:R-:W1:Y:S01]  /*0010*/  S2R R163, SR_TID.X ;  /* 0x0000000000a37919 */ /* 0x000e620000002100 */
[----:B------:R-:W2:Y:S01]  /*0020*/  S2UR UR4, SR_CTAID.Y ;  /* 0x00000000000479c3 */ /* 0x000ea20000002600 */
[----:B------:R-:W-:Y:S01]  /*0030*/  IMAD.MOV.U32 R3, RZ, RZ, c[0x0][0x180] ;  /* 0x00006000ff037624 */ /* 0x000fe200078e00ff */
[----:B------:R-:W-:Y:S01]  /*0040*/  ULDC.64 UR6, c[0x0][0x118] ;  /* 0x0000460000067ab9 */ /* 0x000fe20000000a00 */
[----:B------:R-:W3:Y:S01]  /*0050*/  S2R R144, SR_CTAID.X ;  /* 0x0000000000907919 */ /* 0x000ee20000002500 */
[----:B------:R-:W-:Y:S01]  /*0060*/  CS2R R40, SRZ ;  /* 0x0000000000287805 */ /* 0x000fe2000001ff00 */
[----:B------:R-:W-:Y:S01]  /*0070*/  CS2R R36, SRZ ;  /* 0x0000000000247805 */ /* 0x000fe2000001ff00 */
[----:B------:R-:W-:Y:S01]  /*0080*/  ISETP.GE.AND P0, PT, R3, 0x1, PT ;  /* 0x000000010300780c */ /* 0x000fe20003f06270 */
[----:B------:R-:W-:Y:S01]  /*0090*/  CS2R R32, SRZ ;  /* 0x0000000000207805 */ /* 0x000fe2000001ff00 */
        /* <DEDUP_REMOVED lines=15> */
[----:B-1----:R-:W-:Y:S01]  /*0190*/  SHF.R.S32.HI R0, RZ, 0x1f, R163 ;  /* 0x0000001fff007819 */ /* 0x002fe200000114a3 */
[----:B--2---:R-:W-:Y:S01]  /*01a0*/  USHF.L.U32 UR4, UR4, 0x7, URZ ;  /* 0x0000000704047899 */ /* 0x004fe2000800063f */
[----:B------:R-:W-:Y:S01]  /*01b0*/  CS2R R104, SRZ ;  /* 0x0000000000687805 */ /* 0x000fe2000001ff00 */
[----:B------:R-:W-:Y:S01]  /*01c0*/  CS2R R116, SRZ ;  /* 0x0000000000747805 */ /* 0x000fe2000001ff00 */
[----:B------:R-:W-:Y:S01]  /*01d0*/  LEA.HI R148, R0, R163, RZ, 0x5 ;  /* 0x000000a300947211 */ /* 0x000fe200078f28ff */
        /* <DEDUP_REMOVED lines=12> */
[----:B---3--:R-:W-:Y:S01]  /*02a0*/  IMAD.SHL.U32 R144, R144, 0x100, RZ ;  /* 0x0000010090907824 */ /* 0x008fe200078e00ff */
[----:B------:R-:W-:Y:S01]  /*02b0*/  SHF.R.S32.HI R148, RZ, 0x5, R148 ;  /* 0x00000005ff947819 */ /* 0x000fe20000011494 */
[----:B------:R-:W-:Y:S05]  /*02c0*/  @!P0 BRA `(.L_x_0) ;  /* 0x000031b000008947 */ /* 0x000fea0003800000 */
[----:B------:R-:W-:Y:S01]  /*02d0*/  IADD3 R3, R3, 0x3f, RZ ;  /* 0x0000003f03037810 */ /* 0x000fe20007ffe0ff */
[C---:B------:R-:W-:Y:S01]  /*02e0*/  IMAD.SHL.U32 R147, R163.reuse, 0x8, RZ ;  /* 0x00000008a3937824 */ /* 0x040fe200078e00ff */
[----:B------:R-:W-:Y:S01]  /*02f0*/  IADD3 R53, R163, 0x20, RZ ;  /* 0x00000020a3357810 */ /* 0x000fe20007ffe0ff */
[----:B------:R-:W-:Y:S01]  /*0300*/  IMAD.MOV.U32 R114, RZ, RZ, RZ ;  /* 0x000000ffff727224 */ /* 0x000fe200078e00ff */
[----:B------:R-:W-:Y:S01]  /*0310*/  SHF.R.S32.HI R4, RZ, 0x1f, R3 ;  /* 0x0000001fff047819 */ /* 0x000fe20000011403 */
[----:B------:R-:W-:Y:S01]  /*0320*/  CS2R R112, SRZ ;  /* 0x0000000000707805 */ /* 0x000fe2000001ff00 */
[----:B------:R-:W-:Y:S01]  /*0330*/  SHF.R.S32.HI R2, RZ, 0x1f, R147 ;  /* 0x0000001fff027819 */ /* 0x000fe20000011493 */
[----:B------:R-:W-:Y:S01]  /*0340*/  IMAD.SHL.U32 R151, R53, 0x8, RZ ;  /* 0x0000000835977824 */ /* 0x000fe200078e00ff */
[----:B------:R-:W-:Y:S01]  /*0350*/  LEA.HI R159, R4, R3, RZ, 0x6 ;  /* 0x00000003049f7211 */ /* 0x000fe200078f30ff */
[----:B------:R-:W-:Y:S01]  /*0360*/  IMAD.MOV.U32 R110, RZ, RZ, RZ ;  /* 0x000000ffff6e7224 */ /* 0x000fe200078e00ff */
[CC--:B------:R-:W-:Y:S01]  /*0370*/  LEA.HI R3, R2.reuse, R147.reuse, RZ, 0x6 ;  /* 0x0000009302037211 */ /* 0x0c0fe200078f30ff */
[----:B------:R-:W-:Y:S01]  /*0380*/  CS2R R108, SRZ ;  /* 0x00000000006c7805 */ /* 0x000fe2000001ff00 */
[----:B------:R-:W-:Y:S01]  /*0390*/  LEA.HI R4, R2, R147, RZ, 0x8 ;  /* 0x0000009302047211 */ /* 0x000fe200078f40ff */
[----:B------:R-:W-:Y:S01]  /*03a0*/  IMAD.MOV.U32 R106, RZ, RZ, RZ ;  /* 0x000000ffff6a7224 */ /* 0x000fe200078e00ff */
[----:B------:R-:W-:Y:S01]  /*03b0*/  LOP3.LUT R2, R3, 0xffffffc0, RZ, 0xc0, !PT ;  /* 0xffffffc003027812 */ /* 0x000fe200078ec0ff */
[----:B------:R-:W-:Y:S01]  /*03c0*/  CS2R R104, SRZ ;  /* 0x0000000000687805 */ /* 0x000fe2000001ff00 */
[----:B------:R-:W-:Y:S01]  /*03d0*/  LOP3.LUT R6, R4, 0xffffff00, RZ, 0xc0, !PT ;  /* 0xffffff0004067812 */ /* 0x000fe200078ec0ff */
[----:B------:R-:W-:Y:S01]  /*03e0*/  IMAD.MOV.U32 R50, RZ, RZ, RZ ;  /* 0x000000ffff327224 */ /* 0x000fe200078e00ff */
[----:B------:R-:W-:Y:S01]  /*03f0*/  IADD3 R52, R163, 0x40, RZ ;  /* 0x00000040a3347810 */ /* 0x000fe20007ffe0ff */
[C---:B------:R-:W-:Y:S01]  /*0400*/  IMAD.IADD R155, R147.reuse, 0x1, -R2 ;  /* 0x00000001939b7824 */ /* 0x040fe200078e0a02 */
[----:B------:R-:W-:Y:S01]  /*0410*/  SHF.R.S32.HI R4, RZ, 0x1f, R151 ;  /* 0x0000001fff047819 */ /* 0x000fe20000011497 */
[----:B------:R-:W-:Y:S01]  /*0420*/  IMAD.IADD R147, R147, 0x1, -R6 ;  /* 0x0000000193937824 */ /* 0x000fe200078e0a06 */
[----:B------:R-:W-:Y:S01]  /*0430*/  LEA.HI R158, R0, R163, RZ, 0x3 ;  /* 0x000000a3009e7211 */ /* 0x000fe200078f18ff */
[----:B------:R-:W-:Y:S01]  /*0440*/  IMAD.SHL.U32 R149, R52, 0x8, RZ ;  /* 0x0000000834957824 */ /* 0x000fe200078e00ff */
[CC--:B------:R-:W-:Y:S01]  /*0450*/  LEA.HI R2, R4.reuse, R151.reuse, RZ, 0x6 ;  /* 0x0000009704027211 */ /* 0x0c0fe200078f30ff */
[----:B------:R-:W-:Y:S01]  /*0460*/  IMAD.MOV.U32 R0, RZ, RZ, RZ ;  /* 0x000000ffff007224 */ /* 0x000fe200078e00ff */
[----:B------:R-:W-:Y:S01]  /*0470*/  LEA.HI R4, R4, R151, RZ, 0x8 ;  /* 0x0000009704047211 */ /* 0x000fe200078f40ff */
[----:B------:R-:W-:Y:S01]  /*0480*/  CS2R R116, SRZ ;  /* 0x0000000000747805 */ /* 0x000fe2000001ff00 */
[----:B------:R-:W-:Y:S01]  /*0490*/  LOP3.LUT R2, R2, 0xffffffc0, RZ, 0xc0, !PT ;  /* 0xffffffc002027812 */ /* 0x000fe200078ec0ff */
[----:B------:R-:W-:Y:S01]  /*04a0*/  IMAD.MOV.U32 R118, RZ, RZ, RZ ;  /* 0x000000ffff767224 */ /* 0x000fe200078e00ff */
[----:B------:R-:W-:Y:S01]  /*04b0*/  SHF.R.S32.HI R8, RZ, 0x1f, R149 ;  /* 0x0000001fff087819 */ /* 0x000fe20000011495 */
[----:B------:R-:W-:Y:S01]  /*04c0*/  CS2R R48, SRZ ;  /* 0x0000000000307805 */ /* 0x000fe2000001ff00 */
[----:B------:R-:W-:Y:S01]  /*04d0*/  LOP3.LUT R6, R4, 0xffffff00, RZ, 0xc0, !PT ;  /* 0xffffff0004067812 */ /* 0x000fe200078ec0ff */
[----:B------:R-:W-:Y:S01]  /*04e0*/  IMAD.IADD R154, R151, 0x1, -R2 ;  /* 0x00000001979a7824 */ /* 0x000fe200078e0a02 */
[----:B------:R-:W-:Y:S01]  /*04f0*/  LEA.HI R3, R8, R149, RZ, 0x6 ;  /* 0x0000009508037211 */ /* 0x000fe200078f30ff */
[----:B------:R-:W-:Y:S01]  /*0500*/  IMAD.MOV.U32 R46, RZ, RZ, RZ ;  /* 0x000000ffff2e7224 */ /* 0x000fe200078e00ff */
[----:B------:R-:W-:Y:S01]  /*0510*/  IMNMX R2, R163, 0x3e0, !PT ;  /* 0x000003e0a3027817 */ /* 0x000fe20007800200 */
[----:B------:R-:W-:Y:S01]  /*0520*/  IMAD.IADD R151, R151, 0x1, -R6 ;  /* 0x0000000197977824 */ /* 0x000fe200078e0a06 */
[----:B------:R-:W-:Y:S01]  /*0530*/  LOP3.LUT R4, R3, 0xffffffc0, RZ, 0xc0, !PT ;  /* 0xffffffc003047812 */ /* 0x000fe200078ec0ff */
[----:B------:R-:W-:Y:S01]  /*0540*/  CS2R R44, SRZ ;  /* 0x00000000002c7805 */ /* 0x000fe2000001ff00 */
[----:B------:R-:W-:Y:S01]  /*0550*/  IADD3 R165, -R163, 0x1f, R2 ;  /* 0x0000001fa3a57810 */ /* 0x000fe20007ffe102 */
[----:B------:R-:W-:Y:S01]  /*0560*/  CS2R R6, SRZ ;  /* 0x0000000000067805 */ /* 0x000fe2000001ff00 */
[----:B------:R-:W-:Y:S01]  /*0570*/  SHF.R.S32.HI R3, RZ, 0x1f, R53 ;  /* 0x0000001fff037819 */ /* 0x000fe20000011435 */
[----:B------:R-:W-:Y:S01]  /*0580*/  IMAD.IADD R153, R149, 0x1, -R4 ;  /* 0x0000000195997824 */ /* 0x000fe200078e0a04 */
[----:B------:R-:W-:Y:S01]  /*0590*/  SHF.R.S32.HI R2, RZ, 0x1f, R52 ;  /* 0x0000001fff027819 */ /* 0x000fe20000011434 */
[----:B------:R-:W-:Y:S01]  /*05a0*/  IMAD.MOV.U32 R4, RZ, RZ, RZ ;  /* 0x000000ffff047224 */ /* 0x000fe200078e00ff */
[----:B------:R-:W-:Y:S01]  /*05b0*/  LEA.HI R157, R3, R53, RZ, 0x3 ;  /* 0x00000035039d7211 */ /* 0x000fe200078f18ff */
[----:B------:R-:W-:Y:S01]  /*05c0*/  CS2R R10, SRZ ;  /* 0x00000000000a7805 */ /* 0x000fe2000001ff00 */
[-C--:B------:R-:W-:Y:S01]  /*05d0*/  LEA.HI R156, R2, R52.reuse, RZ, 0x3 ;  /* 0x00000034029c7211 */ /* 0x080fe200078f18ff */
[----:B------:R-:W-:Y:S01]  /*05e0*/  IMAD.MOV.U32 R12, RZ, RZ, RZ ;  /* 0x000000ffff0c7224 */ /* 0x000fe200078e00ff */
[C---:B------:R-:W-:Y:S01]  /*05f0*/  IMNMX R164, R163.reuse, 0x7e0, !PT ;  /* 0x000007e0a3a47817 */ /* 0x040fe20007800200 */
[----:B------:R-:W-:Y:S01]  /*0600*/  CS2R R14, SRZ ;  /* 0x00000000000e7805 */ /* 0x000fe2000001ff00 */
[----:B------:R-:W-:Y:S01]  /*0610*/  LEA.HI R8, R8, R149, RZ, 0x8 ;  /* 0x0000009508087211 */ /* 0x000fe200078f40ff */
[----:B------:R-:W-:Y:S01]  /*0620*/  IMAD.MOV.U32 R16, RZ, RZ, RZ ;  /* 0x000000ffff107224 */ /* 0x000fe200078e00ff */
[----:B------:R-:W-:Y:S01]  /*0630*/  SHF.R.S32.HI R158, RZ, 0x3, R158 ;  /* 0x00000003ff9e7819 */ /* 0x000fe2000001149e */
[----:B------:R-:W-:Y:S01]  /*0640*/  CS2R R18, SRZ ;  /* 0x0000000000127805 */ /* 0x000fe2000001ff00 */
[----:B------:R-:W-:Y:S01]  /*0650*/  SHF.R.S32.HI R157, RZ, 0x3, R157 ;  /* 0x00000003ff9d7819 */ /* 0x000fe2000001149d */
[----:B------:R-:W-:Y:S01]  /*0660*/  IMAD.MOV.U32 R20, RZ, RZ, RZ ;  /* 0x000000ffff147224 */ /* 0x000fe200078e00ff */
[----:B------:R-:W-:Y:S01]  /*0670*/  SHF.R.S32.HI R156, RZ, 0x3, R156 ;  /* 0x00000003ff9c7819 */ /* 0x000fe2000001149c */
[----:B------:R-:W-:Y:S01]  /*0680*/  CS2R R22, SRZ ;  /* 0x0000000000167805 */ /* 0x000fe2000001ff00 */
[----:B------:R-:W-:Y:S01]  /*0690*/  IADD3 R164, -R163, 0x1f, R164 ;  /* 0x0000001fa3a47810 */ /* 0x000fe20007ffe1a4 */
[----:B------:R-:W-:Y:S01]  /*06a0*/  IMAD.MOV.U32 R24, RZ, RZ, RZ ;  /* 0x000000ffff187224 */ /* 0x000fe200078e00ff */
[----:B------:R-:W-:Y:S01]  /*06b0*/  LOP3.LUT R8, R8, 0xffffff00, RZ, 0xc0, !PT ;  /* 0xffffff0008087812 */ /* 0x000fe200078ec0ff */
[----:B------:R-:W-:Y:S01]  /*06c0*/  CS2R R26, SRZ ;  /* 0x00000000001a7805 */ /* 0x000fe2000001ff00 */
[----:B------:R-:W-:Y:S01]  /*06d0*/  IADD3 R162, R158, UR4, RZ ;  /* 0x000000049ea27c10 */ /* 0x000fe2000fffe0ff */
[----:B------:R-:W-:Y:S01]  /*06e0*/  IMAD.MOV.U32 R28, RZ, RZ, RZ ;  /* 0x000000ffff1c7224 */ /* 0x000fe200078e00ff */
[----:B------:R-:W-:Y:S01]  /*06f0*/  IADD3 R161, R157, UR4, RZ ;  /* 0x000000049da17c10 */ /* 0x000fe2000fffe0ff */
[----:B------:R-:W-:Y:S01]  /*0700*/  IMAD.IADD R149, R149, 0x1, -R8 ;  /* 0x0000000195957824 */ /* 0x000fe200078e0a08 */
[----:B------:R-:W-:Y:S01]  /*0710*/  IADD3 R160, R156, UR4, RZ ;  /* 0x000000049ca07c10 */ /* 0x000fe2000fffe0ff */
[----:B------:R-:W-:Y:S01]  /*0720*/  IMAD.MOV.U32 R8, RZ, RZ, RZ ;  /* 0x000000ffff087224 */ /* 0x000fe200078e00ff */
[----:B------:R-:W-:Y:S01]  /*0730*/  LEA.HI R152, R3, R53, RZ, 0x5 ;  /* 0x0000003503987211 */ /* 0x000fe200078f28ff */
[----:B------:R-:W-:Y:S01]  /*0740*/  CS2R R30, SRZ ;  /* 0x00000000001e7805 */ /* 0x000fe2000001ff00 */
[----:B------:R-:W-:Y:S01]  /*0750*/  LEA.HI R150, R2, R52, RZ, 0x5 ;  /* 0x0000003402967211 */ /* 0x000fe200078f28ff */
[----:B------:R-:W-:Y:S01]  /*0760*/  IMAD.MOV.U32 R32, RZ, RZ, RZ ;  /* 0x000000ffff207224 */ /* 0x000fe200078e00ff */
[----:B------:R-:W-:Y:S01]  /*0770*/  LEA.HI R146, R165, 0x1, RZ, 0x1b ;  /* 0x00000001a5927811 */ /* 0x000fe200078fd8ff */
[----:B------:R-:W-:Y:S01]  /*0780*/  CS2R R34, SRZ ;  /* 0x0000000000227805 */ /* 0x000fe2000001ff00 */
[----:B------:R-:W-:Y:S01]  /*0790*/  LEA.HI R145, R164, 0x1, RZ, 0x1b ;  /* 0x00000001a4917811 */ /* 0x000fe200078fd8ff */
[----:B------:R-:W-:Y:S01]  /*07a0*/  IMAD.MOV.U32 R36, RZ, RZ, RZ ;  /* 0x000000ffff247224 */ /* 0x000fe200078e00ff */
[----:B------:R-:W-:Y:S01]  /*07b0*/  CS2R R38, SRZ ;  /* 0x0000000000267805 */ /* 0x000fe2000001ff00 */
[----:B------:R-:W-:Y:S01]  /*07c0*/  IMAD.MOV.U32 R40, RZ, RZ, RZ ;  /* 0x000000ffff287224 */ /* 0x000fe200078e00ff */
[----:B------:R-:W-:Y:S01]  /*07d0*/  CS2R R42, SRZ ;  /* 0x00000000002a7805 */ /* 0x000fe2000001ff00 */
[----:B------:R-:W-:Y:S01]  /*07e0*/  SHF.R.S32.HI R159, RZ, 0x6, R159 ;  /* 0x00000006ff9f7819 */ /* 0x000fe2000001149f */
[----:B------:R-:W-:Y:S01]  /*07f0*/  IMAD R52, R162, c[0x0][0x180], RZ ;  /* 0x00006000a2347a24 */ /* 0x000fe200078e02ff */
[----:B------:R-:W-:Y:S01]  /*0800*/  SHF.R.S32.HI R152, RZ, 0x5, R152 ;  /* 0x00000005ff987819 */ /* 0x000fe20000011498 */
[----:B------:R-:W-:Y:S01]  /*0810*/  IMAD R3, R161, c[0x0][0x180], RZ ;  /* 0x00006000a1037a24 */ /* 0x000fe200078e02ff */
[----:B------:R-:W-:Y:S01]  /*0820*/  SHF.R.S32.HI R150, RZ, 0x5, R150 ;  /* 0x00000005ff967819 */ /* 0x000fe20000011496 */
[----:B------:R-:W-:Y:S01]  /*0830*/  IMAD R2, R160, c[0x0][0x180], RZ ;  /* 0x00006000a0027a24 */ /* 0x000fe200078e02ff */
[----:B------:R-:W-:-:S02]  /*0840*/  LOP3.LUT R146, R146, 0x3, RZ, 0xc0, !PT ;  /* 0x0000000392927812 */ /* 0x000fc400078ec0ff */
[----:B------:R-:W-:Y:S02]  /*0850*/  LOP3.LUT R145, R145, 0x3, RZ, 0xc0, !PT ;  /* 0x0000000391917812 */ /* 0x000fe400078ec0ff */
.L_x_26:
[----:B------:R-:W-:Y:S01]  /*0860*/  ISETP.GT.AND P0, PT, R163, 0x1f, PT ;  /* 0x0000001fa300780c */ /* 0x000fe20003f04270 */
[----:B------:R-:W-:-:S12]  /*0870*/  BSSY B0, `(.L_x_1) ;  /* 0x000015b000007945 */ /* 0x000fd80003800000 */
[----:B-1----:R-:W-:Y:S05]  /*0880*/  @P0 BRA `(.L_x_2) ;  /* 0x0000159000000947 */ /* 0x002fea0003800000 */
[----:B------:R-:W-:Y:S01]  /*0890*/  ISETP.NE.AND P0, PT, R146, RZ, PT ;  /* 0x000000ff9200720c */ /* 0x000fe20003f05270 */
[----:B------:R-:W-:Y:S01]  /*08a0*/  IMAD.SHL.U32 R2, R0, 0x4000, RZ ;  /* 0x0000400000027824 */ /* 0x000fe200078e00ff */
[----:B------:R-:W-:Y:S01]  /*08b0*/  BSSY B1, `(.L_x_3) ;  /* 0x0000041000017945 */ /* 0x000fe20003800000 */
[----:B------:R-:W-:-:S03]  /*08c0*/  IMAD.MOV.U32 R3, RZ, RZ, R163 ;  /* 0x000000ffff037224 */ /* 0x000fc600078e00a3 */
[----:B------:R-:W-:-:S07]  /*08d0*/  LOP3.LUT R2, R2, 0x4000, RZ, 0xc0, !PT ;  /* 0x0000400002027812 */ /* 0x000fce00078ec0ff */
[----:B------:R-:W-:Y:S05]  /*08e0*/  @!P0 BRA `(.L_x_4) ;  /* 0x000003d000008947 */ /* 0x000fea0003800000 */
[----:B------:R-:W-:Y:S01]  /*08f0*/  IMAD R53, R0, 0x40, R155 ;  /* 0x0000004000357824 */ /* 0x000fe200078e029b */
[----:B------:R-:W-:Y:S01]  /*0900*/  BSSY B2, `(.L_x_5) ;  /* 0x0000011000027945 */ /* 0x000fe20003800000 */
[----:B------:R-:W-:-:S03]  /*0910*/  ISETP.NE.AND P1, PT, R146, 0x1, PT ;  /* 0x000000019200780c */ /* 0x000fc60003f25270 */
[----:B------:R-:W-:-:S04]  /*0920*/  ISETP.GE.AND P0, PT, R53, c[0x0][0x180], PT ;  /* 0x0000600035007a0c */ /* 0x000fc80003f06270 */
[----:B------:R-:W-:-:S13]  /*0930*/  ISETP.GE.OR P0, PT, R162, c[0x0][0x178], P0 ;  /* 0x00005e00a2007a0c */ /* 0x000fda0000706670 */
[----:B------:R-:W-:Y:S05]  /*0940*/  @P0 BRA `(.L_x_6) ;  /* 0x000000c000000947 */ /* 0x000fea0003800000 */
[----:B------:R-:W-:Y:S01]  /*0950*/  IMAD R52, R162, c[0x0][0x180], RZ ;  /* 0x00006000a2347a24 */ /* 0x000fe200078e02ff */
[----:B------:R-:W-:-:S04]  /*0960*/  SHF.R.S32.HI R3, RZ, 0x1f, R53 ;  /* 0x0000001fff037819 */ /* 0x000fc80000011435 */
[----:B------:R-:W-:-:S04]  /*0970*/  IADD3 R53, P0, R52, R53, RZ ;  /* 0x0000003534357210 */ /* 0x000fc80007f1e0ff */
[----:B------:R-:W-:Y:S01]  /*0980*/  LEA.HI.X.SX32 R54, R52, R3, 0x1, P0 ;  /* 0x0000000334367211 */ /* 0x000fe200000f0eff */
[----:B------:R-:W-:Y:S01]  /*0990*/  IMAD R3, R158, 0x40, R155 ;  /* 0x000000409e037824 */ /* 0x000fe200078e029b */
[----:B------:R-:W-:-:S03]  /*09a0*/  LEA R52, P0, R53, c[0x0][0x160], 0x1 ;  /* 0x0000580035347a11 */ /* 0x000fc600078008ff */
[----:B------:R-:W-:Y:S01]  /*09b0*/  IMAD R3, R3, 0x2, R2 ;  /* 0x0000000203037824 */ /* 0x000fe200078e0202 */
[----:B------:R-:W-:-:S05]  /*09c0*/  LEA.HI.X R53, R53, c[0x0][0x164], R54, 0x1, P0 ;  /* 0x0000590035357a11 */ /* 0x000fca00000f0c36 */
[----:B------:R-:W-:Y:S01]  /*09d0*/  @!PT LDS RZ, [RZ] ;  /* 0x00000000fffff984 */ /* 0x000fe20000000800 */
[----:B------:R-:W-:Y:S01]  /*09e0*/  @!PT LDS RZ, [RZ] ;  /* 0x00000000fffff984 */ /* 0x000fe20000000800 */
[----:B------:R-:W-:Y:S01]  /*09f0*/  @!PT LDS RZ, [RZ] ;  /* 0x00000000fffff984 */ /* 0x000fe20000000800 */
[----:B------:R1:W-:Y:S04]  /*0a00*/  LDGSTS.E.128 [R3+0x80], [R52.64] ;  /* 0x0008000034037fae */ /* 0x0003e8000b921c46 */
.L_x_6:
[----:B------:R-:W-:Y:S05]  /*0a10*/  BSYNC B2 ;  /* 0x0000000000027941 */ /* 0x000fea0003800000 */
.L_x_5:
[----:B-1----:R-:W-:Y:S01]  /*0a20*/  IADD3 R3, R163, 0x20, RZ ;  /* 0x00000020a3037810 */ /* 0x002fe20007ffe0ff */
        /* <DEDUP_REMOVED lines=19> */
.L_x_8:
[----:B------:R-:W-:Y:S05]  /*0b60*/  BSYNC B2 ;  /* 0x0000000000027941 */ /* 0x000fea0003800000 */
.L_x_7:
[----:B-1----:R-:W-:Y:S01]  /*0b70*/  IADD3 R3, R163, 0x40, RZ ;  /* 0x00000040a3037810 */ /* 0x002fe20007ffe0ff */
[----:B------:R-:W-:Y:S05]  /*0b80*/  @!P1 BRA `(.L_x_4) ;  /* 0x0000013000009947 */ /* 0x000fea0003800000 */
[----:B------:R-:W-:Y:S01]  /*0b90*/  IMAD R53, R0, 0x40, R153 ;  /* 0x0000004000357824 */ /* 0x000fe200078e0299 */
[----:B------:R-:W-:-:S04]  /*0ba0*/  IADD3 R56, R163, 0x60, RZ ;  /* 0x00000060a3387810 */ /* 0x000fc80007ffe0ff */
[----:B------:R-:W-:Y:S01]  /*0bb0*/  ISETP.GE.AND P0, PT, R53, c[0x0][0x180], PT ;  /* 0x0000600035007a0c */ /* 0x000fe20003f06270 */
[----:B------:R-:W-:-:S03]  /*0bc0*/  IMAD.MOV.U32 R3, RZ, RZ, R56 ;  /* 0x000000ffff037224 */ /* 0x000fc600078e0038 */
        /* <DEDUP_REMOVED lines=9> */
[----:B------:R-:W-:Y:S01]  /*0c60*/  LEA.HI.X R53, R53, c[0x0][0x164], R54, 0x1, P0 ;  /* 0x0000590035357a11 */ /* 0x000fe200000f0c36 */
[----:B------:R-:W-:-:S04]  /*0c70*/  IMAD.MOV.U32 R3, RZ, RZ, R56 ;  /* 0x000000ffff037224 */ /* 0x000fc800078e0038 */
[----:B------:R-:W-:Y:S01]  /*0c80*/  @!PT LDS RZ, [RZ] ;  /* 0x00000000fffff984 */ /* 0x000fe20000000800 */
[----:B------:R-:W-:Y:S01]  /*0c90*/  @!PT LDS RZ, [RZ] ;  /* 0x00000000fffff984 */ /* 0x000fe20000000800 */
[----:B------:R-:W-:Y:S01]  /*0ca0*/  @!PT LDS RZ, [RZ] ;  /* 0x00000000fffff984 */ /* 0x000fe20000000800 */
[----:B------:R1:W-:Y:S04]  /*0cb0*/  LDGSTS.E.128 [R55+0x80], [R52.64] ;  /* 0x0008000034377fae */ /* 0x0003e8000b921c46 */
.L_x_4:
[----:B------:R-:W-:Y:S05]  /*0cc0*/  BSYNC B1 ;  /* 0x0000000000017941 */ /* 0x000fea0003800000 */
.L_x_3:
[----:B------:R-:W-:Y:S01]  /*0cd0*/  ISETP.GE.U32.AND P0, PT, R165, 0x60, PT ;  /* 0x00000060a500780c */ /* 0x000fe20003f06070 */
[----:B------:R-:W-:-:S12]  /*0ce0*/  BSSY B1, `(.L_x_9) ;  /* 0x0000063000017945 */ /* 0x000fd80003800000 */
[----:B------:R-:W-:Y:S05]  /*0cf0*/  @!P0 BRA `(.L_x_10) ;  /* 0x0000061000008947 */ /* 0x000fea0003800000 */
.L_x_13:
[C---:B------:R-:W-:Y:S01]  /*0d00*/  IADD3 R54, R3.reuse, 0x20, RZ ;  /* 0x0000002003367810 */ /* 0x040fe20007ffe0ff */
[C---:B-1----:R-:W-:Y:S01]  /*0d10*/  IMAD.SHL.U32 R52, R3.reuse, 0x8, RZ ;  /* 0x0000000803347824 */ /* 0x042fe200078e00ff */
[----:B------:R-:W-:Y:S01]  /*0d20*/  IADD3 R56, R3, 0x40, RZ ;  /* 0x0000004003387810 */ /* 0x000fe20007ffe0ff */
[----:B------:R-:W-:Y:S01]  /*0d30*/  BSSY B2, `(.L_x_11) ;  /* 0x000005b000027945 */ /* 0x000fe20003800000 */
[----:B------:R-:W-:Y:S02]  /*0d40*/  SHF.R.S32.HI R55, RZ, 0x1f, R54 ;  /* 0x0000001fff377819 */ /* 0x000fe40000011436 */
[----:B------:R-:W-:Y:S01]  /*0d50*/  SHF.R.S32.HI R53, RZ, 0x1f, R52 ;  /* 0x0000001fff357819 */ /* 0x000fe20000011434 */
[----:B------:R-:W-:Y:S01]  /*0d60*/  IMAD.SHL.U32 R58, R56, 0x8, RZ ;  /* 0x00000008383a7824 */ /* 0x000fe200078e00ff */
[----:B------:R-:W-:Y:S01]  /*0d70*/  LEA.HI R55, R55, R54, RZ, 0x3 ;  /* 0x0000003637377211 */ /* 0x000fe200078f18ff */
[----:B------:R-:W-:Y:S01]  /*0d80*/  IMAD.SHL.U32 R54, R54, 0x8, RZ ;  /* 0x0000000836367824 */ /* 0x000fe200078e00ff */
[----:B------:R-:W-:-:S02]  /*0d90*/  LEA.HI R53, R53, R52, RZ, 0x6 ;  /* 0x0000003435357211 */ /* 0x000fc400078f30ff */
[----:B------:R-:W-:Y:S02]  /*0da0*/  SHF.R.S32.HI R61, RZ, 0x1f, R58 ;  /* 0x0000001fff3d7819 */ /* 0x000fe4000001143a */
[----:B------:R-:W-:Y:S02]  /*0db0*/  SHF.R.S32.HI R57, RZ, 0x1f, R54 ;  /* 0x0000001fff397819 */ /* 0x000fe40000011436 */
[----:B------:R-:W-:Y:S02]  /*0dc0*/  LOP3.LUT R53, R53, 0xffffffc0, RZ, 0xc0, !PT ;  /* 0xffffffc035357812 */ /* 0x000fe400078ec0ff */
[----:B------:R-:W-:Y:S02]  /*0dd0*/  LEA.HI R57, R57, R54, RZ, 0x6 ;  /* 0x0000003639397211 */ /* 0x000fe400078f30ff */
[----:B------:R-:W-:Y:S01]  /*0de0*/  LEA.HI R61, R61, R58, RZ, 0x6 ;  /* 0x0000003a3d3d7211 */ /* 0x000fe200078f30ff */
[----:B------:R-:W-:Y:S01]  /*0df0*/  IMAD.IADD R63, R52, 0x1, -R53 ;  /* 0x00000001343f7824 */ /* 0x000fe200078e0a35 */
[----:B------:R-:W-:-:S02]  /*0e00*/  LOP3.LUT R57, R57, 0xffffffc0, RZ, 0xc0, !PT ;  /* 0xffffffc039397812 */ /* 0x000fc400078ec0ff */
[----:B------:R-:W-:Y:S01]  /*0e10*/  SHF.R.S32.HI R52, RZ, 0x1f, R3 ;  /* 0x0000001fff347819 */ /* 0x000fe20000011403 */
[----:B------:R-:W-:Y:S01]  /*0e20*/  IMAD R65, R0, 0x40, R63 ;  /* 0x0000004000417824 */ /* 0x000fe200078e023f */
[----:B------:R-:W-:Y:S01]  /*0e30*/  LOP3.LUT R61, R61, 0xffffffc0, RZ, 0xc0, !PT ;  /* 0xffffffc03d3d7812 */ /* 0x000fe200078ec0ff */
[----:B------:R-:W-:Y:S01]  /*0e40*/  IMAD.IADD R67, R54, 0x1, -R57 ;  /* 0x0000000136437824 */ /* 0x000fe200078e0a39 */
[----:B------:R-:W-:Y:S02]  /*0e50*/  SHF.R.S32.HI R59, RZ, 0x1f, R56 ;  /* 0x0000001fff3b7819 */ /* 0x000fe40000011438 */
[----:B------:R-:W-:Y:S01]  /*0e60*/  LEA.HI R52, R52, R3, RZ, 0x3 ;  /* 0x0000000334347211 */ /* 0x000fe200078f18ff */
[----:B------:R-:W-:Y:S01]  /*0e70*/  IMAD.IADD R64, R58, 0x1, -R61 ;  /* 0x000000013a407824 */ /* 0x000fe200078e0a3d */
[----:B------:R-:W-:Y:S01]  /*0e80*/  LEA.HI R59, R59, R56, RZ, 0x3 ;  /* 0x000000383b3b7211 */ /* 0x000fe200078f18ff */
[C---:B------:R-:W-:Y:S01]  /*0e90*/  IMAD R69, R0.reuse, 0x40, R67 ;  /* 0x0000004000457824 */ /* 0x040fe200078e0243 */
[----:B------:R-:W-:Y:S01]  /*0ea0*/  SHF.R.S32.HI R54, RZ, 0x3, R52 ;  /* 0x00000003ff367819 */ /* 0x000fe20000011434 */
[----:B------:R-:W-:Y:S01]  /*0eb0*/  IMAD R68, R0, 0x40, R64 ;  /* 0x0000004000447824 */ /* 0x000fe200078e0240 */
[----:B------:R-:W-:-:S02]  /*0ec0*/  SHF.R.S32.HI R60, RZ, 0x3, R55 ;  /* 0x00000003ff3c7819 */ /* 0x000fc40000011437 */
[----:B------:R-:W-:Y:S02]  /*0ed0*/  IADD3 R53, R3, 0x60, RZ ;  /* 0x0000006003357810 */ /* 0x000fe40007ffe0ff */
[----:B------:R-:W-:Y:S02]  /*0ee0*/  SHF.R.S32.HI R61, RZ, 0x3, R59 ;  /* 0x00000003ff3d7819 */ /* 0x000fe4000001143b */
[----:B------:R-:W-:Y:S01]  /*0ef0*/  IADD3 R55, R54, UR4, RZ ;  /* 0x0000000436377c10 */ /* 0x000fe2000fffe0ff */
[----:B------:R-:W-:Y:S01]  /*0f00*/  IMAD.SHL.U32 R56, R53, 0x8, RZ ;  /* 0x0000000835387824 */ /* 0x000fe200078e00ff */
[----:B------:R-:W-:Y:S02]  /*0f10*/  ISETP.GE.AND P1, PT, R65, c[0x0][0x180], PT ;  /* 0x0000600041007a0c */ /* 0x000fe40003f26270 */
[----:B------:R-:W-:Y:S02]  /*0f20*/  IADD3 R62, R60, UR4, RZ ;  /* 0x000000043c3e7c10 */ /* 0x000fe4000fffe0ff */
[----:B------:R-:W-:-:S02]  /*0f30*/  ISETP.GE.AND P0, PT, R69, c[0x0][0x180], PT ;  /* 0x0000600045007a0c */ /* 0x000fc40003f06270 */
[----:B------:R-:W-:Y:S02]  /*0f40*/  IADD3 R66, R61, UR4, RZ ;  /* 0x000000043d427c10 */ /* 0x000fe4000fffe0ff */
[----:B------:R-:W-:Y:S02]  /*0f50*/  ISETP.GE.AND P2, PT, R68, c[0x0][0x180], PT ;  /* 0x0000600044007a0c */ /* 0x000fe40003f46270 */
[----:B------:R-:W-:Y:S02]  /*0f60*/  ISETP.GE.OR P1, PT, R55, c[0x0][0x178], P1 ;  /* 0x00005e0037007a0c */ /* 0x000fe40000f26670 */
[----:B------:R-:W-:Y:S02]  /*0f70*/  ISETP.GE.OR P0, PT, R62, c[0x0][0x178], P0 ;  /* 0x00005e003e007a0c */ /* 0x000fe40000706670 */
[----:B------:R-:W-:Y:S02]  /*0f80*/  ISETP.GE.OR P2, PT, R66, c[0x0][0x178], P2 ;  /* 0x00005e0042007a0c */ /* 0x000fe40001746670 */
[----:B------:R-:W-:-:S02]  /*0f90*/  SHF.R.S32.HI R57, RZ, 0x1f, R56 ;  /* 0x0000001fff397819 */ /* 0x000fc40000011438 */
[----:B------:R-:W-:Y:S02]  /*0fa0*/  SHF.R.S32.HI R52, RZ, 0x1f, R53 ;  /* 0x0000001fff347819 */ /* 0x000fe40000011435 */
[----:B------:R-:W-:Y:S02]  /*0fb0*/  LEA.HI R57, R57, R56, RZ, 0x6 ;  /* 0x0000003839397211 */ /* 0x000fe400078f30ff */
[----:B------:R-:W-:Y:S01]  /*0fc0*/  LEA.HI R58, R52, R53, RZ, 0x3 ;  /* 0x00000035343a7211 */ /* 0x000fe200078f18ff */
[----:B------:R-:W-:Y:S01]  /*0fd0*/  @!P1 IMAD R53, R54, 0x40, R63 ;  /* 0x0000004036359824 */ /* 0x000fe200078e023f */
[----:B------:R-:W-:Y:S01]  /*0fe0*/  LOP3.LUT R57, R57, 0xffffffc0, RZ, 0xc0, !PT ;  /* 0xffffffc039397812 */ /* 0x000fe200078ec0ff */
[----:B------:R-:W-:Y:S01]  /*0ff0*/  @!P1 IMAD R52, R55, c[0x0][0x180], RZ ;  /* 0x0000600037349a24 */ /* 0x000fe200078e02ff */
[----:B------:R-:W-:Y:S01]  /*1000*/  @!P0 SHF.R.S32.HI R63, RZ, 0x1f, R69 ;  /* 0x0000001fff3f8819 */ /* 0x000fe20000011445 */
[----:B------:R-:W-:Y:S02]  /*1010*/  @!P0 IMAD R54, R62, c[0x0][0x180], RZ ;  /* 0x000060003e368a24 */ /* 0x000fe400078e02ff */
[----:B------:R-:W-:Y:S01]  /*1020*/  @!P2 IMAD R55, R66, c[0x0][0x180], RZ ;  /* 0x000060004237aa24 */ /* 0x000fe200078e02ff */
[----:B------:R-:W-:Y:S01]  /*1030*/  @!P1 IADD3 R66, P3, R65, R52, RZ ;  /* 0x0000003441429210 */ /* 0x000fe20007f7e0ff */
[----:B------:R-:W-:Y:S01]  /*1040*/  IMAD.IADD R71, R56, 0x1, -R57 ;  /* 0x0000000138477824 */ /* 0x000fe200078e0a39 */
[----:B------:R-:W-:Y:S01]  /*1050*/  @!P1 SHF.R.S32.HI R57, RZ, 0x1f, R65 ;  /* 0x0000001fff399819 */ /* 0x000fe20000011441 */
[----:B------:R-:W-:Y:S01]  /*1060*/  @!P2 IMAD R61, R61, 0x40, R64 ;  /* 0x000000403d3da824 */ /* 0x000fe200078e0240 */
[----:B------:R-:W-:Y:S01]  /*1070*/  @!P0 IADD3 R64, P4, R69, R54, RZ ;  /* 0x0000003645408210 */ /* 0x000fe20007f9e0ff */
[----:B------:R-:W-:Y:S01]  /*1080*/  @!P0 IMAD R59, R60, 0x40, R67 ;  /* 0x000000403c3b8824 */ /* 0x000fe200078e0243 */
[----:B------:R-:W-:Y:S01]  /*1090*/  @!P2 SHF.R.S32.HI R60, RZ, 0x1f, R68 ;  /* 0x0000001fff3ca819 */ /* 0x000fe20000011444 */
[--C-:B------:R-:W-:Y:S01]  /*10a0*/  @!P2 IMAD R61, R61, 0x2, R2.reuse ;  /* 0x000000023d3da824 */ /* 0x100fe200078e0202 */
[----:B------:R-:W-:Y:S01]  /*10b0*/  @!P2 IADD3 R62, P5, R68, R55, RZ ;  /* 0x00000037443ea210 */ /* 0x000fe20007fbe0ff */
[----:B------:R-:W-:Y:S01]  /*10c0*/  @!P0 IMAD R59, R59, 0x2, R2 ;  /* 0x000000023b3b8824 */ /* 0x000fe200078e0202 */
[----:B------:R-:W-:-:S02]  /*10d0*/  @!P1 LEA.HI.X.SX32 R57, R52, R57, 0x1, P3 ;  /* 0x0000003934399211 */ /* 0x000fc400018f0eff */
[----:B------:R-:W-:Y:S01]  /*10e0*/  @!P0 LEA.HI.X.SX32 R65, R54, R63, 0x1, P4 ;  /* 0x0000003f36418211 */ /* 0x000fe200020f0eff */
[----:B------:R-:W-:Y:S01]  /*10f0*/  @!P1 IMAD R63, R53, 0x2, R2 ;  /* 0x00000002353f9824 */ /* 0x000fe200078e0202 */
[----:B------:R-:W-:Y:S02]  /*1100*/  @!P1 LEA R56, P3, R66, c[0x0][0x160], 0x1 ;  /* 0x0000580042389a11 */ /* 0x000fe400078608ff */
[----:B------:R-:W-:Y:S02]  /*1110*/  @!P2 LEA.HI.X.SX32 R55, R55, R60, 0x1, P5 ;  /* 0x0000003c3737a211 */ /* 0x000fe400028f0eff */
[----:B------:R-:W-:Y:S02]  /*1120*/  @!P0 LEA R52, P4, R64, c[0x0][0x160], 0x1 ;  /* 0x0000580040348a11 */ /* 0x000fe400078808ff */
[----:B------:R-:W-:Y:S02]  /*1130*/  @!P2 LEA R54, P5, R62, c[0x0][0x160], 0x1 ;  /* 0x000058003e36aa11 */ /* 0x000fe400078a08ff */
[----:B------:R-:W-:-:S02]  /*1140*/  @!P1 LEA.HI.X R57, R66, c[0x0][0x164], R57, 0x1, P3 ;  /* 0x0000590042399a11 */ /* 0x000fc400018f0c39 */
[----:B------:R-:W-:Y:S01]  /*1150*/  @!P0 LEA.HI.X R53, R64, c[0x0][0x164], R65, 0x1, P4 ;  /* 0x0000590040358a11 */ /* 0x000fe200020f0c41 */
[----:B------:R-:W-:Y:S01]  /*1160*/  IMAD R64, R0, 0x40, R71 ;  /* 0x0000004000407824 */ /* 0x000fe200078e0247 */
[----:B------:R-:W-:Y:S01]  /*1170*/  @!P2 LEA.HI.X R55, R62, c[0x0][0x164], R55, 0x1, P5 ;  /* 0x000059003e37aa11 */ /* 0x000fe200028f0c37 */
[----:B------:R-:W-:Y:S01]  /*1180*/  @!PT LDS RZ, [RZ] ;  /* 0x00000000fffff984 */ /* 0x000fe20000000800 */
[----:B------:R-:W-:Y:S01]  /*1190*/  @!PT LDS RZ, [RZ] ;  /* 0x00000000fffff984 */ /* 0x000fe20000000800 */
[----:B------:R-:W-:Y:S01]  /*11a0*/  @!PT LDS RZ, [RZ] ;  /* 0x00000000fffff984 */ /* 0x000fe20000000800 */
[----:B------:R1:W-:Y:S01]  /*11b0*/  @!P1 LDGSTS.E.128 [R63+0x80], [R56.64] ;  /* 0x00080000383f9fae */ /* 0x0003e2000b921c46 */
[----:B------:R-:W-:Y:S02]  /*11c0*/  SHF.R.S32.HI R60, RZ, 0x3, R58 ;  /* 0x00000003ff3c7819 */ /* 0x000fe4000001143a */
[----:B------:R-:W-:Y:S01]  /*11d0*/  ISETP.GE.AND P1, PT, R64, c[0x0][0x180], PT ;  /* 0x0000600040007a0c */ /* 0x000fe20003f26270 */
[----:B------:R1:W-:Y:S01]  /*11e0*/  @!P0 LDGSTS.E.128 [R59+0x80], [R52.64] ;  /* 0x00080000343b8fae */ /* 0x0003e2000b921c46 */
[----:B------:R-:W-:Y:S02]  /*11f0*/  IADD3 R62, R60, UR4, RZ ;  /* 0x000000043c3e7c10 */ /* 0x000fe4000fffe0ff */
[----:B------:R-:W-:Y:S01]  /*1200*/  ISETP.GE.AND P0, PT, R3, 0x380, PT ;  /* 0x000003800300780c */ /* 0x000fe20003f06270 */
[----:B------:R1:W-:Y:S01]  /*1210*/  @!P2 LDGSTS.E.128 [R61+0x80], [R54.64] ;  /* 0x00080000363dafae */ /* 0x0003e2000b921c46 */
[----:B------:R-:W-:-:S02]  /*1220*/  ISETP.GE.OR P1, PT, R62, c[0x0][0x178], P1 ;  /* 0x00005e003e007a0c */ /* 0x000fc40000f26670 */
[----:B------:R-:W-:-:S11]  /*1230*/  IADD3 R58, R3, 0x80, RZ ;  /* 0x00000080033a7810 */ /* 0x000fd60007ffe0ff */
[----:B------:R-:W-:Y:S05]  /*1240*/  @P1 BRA `(.L_x_12) ;  /* 0x0000009000001947 */ /* 0x000fea0003800000 */
[----:B-1----:R-:W-:Y:S01]  /*1250*/  IMAD R3, R62, c[0x0][0x180], RZ ;  /* 0x000060003e037a24 */ /* 0x002fe200078e02ff */
[----:B------:R-:W-:-:S04]  /*1260*/  SHF.R.S32.HI R52, RZ, 0x1f, R64 ;  /* 0x0000001fff347819 */ /* 0x000fc80000011440 */
[----:B------:R-:W-:-:S04]  /*1270*/  IADD3 R53, P1, R64, R3, RZ ;  /* 0x0000000340357210 */ /* 0x000fc80007f3e0ff */
[----:B------:R-:W-:Y:S01]  /*1280*/  LEA.HI.X.SX32 R54, R3, R52, 0x1, P1 ;  /* 0x0000003403367211 */ /* 0x000fe200008f0eff */
[----:B------:R-:W-:Y:S01]  /*1290*/  IMAD R3, R60, 0x40, R71 ;  /* 0x000000403c037824 */ /* 0x000fe200078e0247 */
[----:B------:R-:W-:-:S03]  /*12a0*/  LEA R52, P1, R53, c[0x0][0x160], 0x1 ;  /* 0x0000580035347a11 */ /* 0x000fc600078208ff */
[----:B------:R-:W-:Y:S01]  /*12b0*/  IMAD R3, R3, 0x2, R2 ;  /* 0x0000000203037824 */ /* 0x000fe200078e0202 */
[----:B------:R-:W-:-:S05]  /*12c0*/  LEA.HI.X R53, R53, c[0x0][0x164], R54, 0x1, P1 ;  /* 0x0000590035357a11 */ /* 0x000fca00008f0c36 */
[----:B------:R1:W-:Y:S04]  /*12d0*/  LDGSTS.E.128 [R3+0x80], [R52.64] ;  /* 0x0008000034037fae */ /* 0x0003e8000b921c46 */
.L_x_12:
[----:B-1----:R-:W-:Y:S05]  /*12e0*/  BSYNC B2 ;  /* 0x0000000000027941 */ /* 0x002fea0003800000 */
.L_x_11:
[----:B------:R-:W-:Y:S01]  /*12f0*/  IMAD.MOV.U32 R3, RZ, RZ, R58 ;  /* 0x000000ffff037224 */ /* 0x000fe200078e003a */
[----:B------:R-:W-:Y:S05]  /*1300*/  @!P0 BRA `(.L_x_13) ;  /* 0xfffff9f000008947 */ /* 0x000fea000383ffff */
.L_x_10:
[----:B------:R-:W-:Y:S05]  /*1310*/  BSYNC B1 ;  /* 0x0000000000017941 */ /* 0x000fea0003800000 */
.L_x_9:
[----:B------:R-:W-:Y:S01]  /*1320*/  ISETP.GT.AND P0, PT, R163, 0x7ff, PT ;  /* 0x000007ffa300780c */ /* 0x000fe20003f04270 */
[----:B------:R-:W-:-:S12]  /*1330*/  BSSY B2, `(.L_x_14) ;  /* 0x00000ac000027945 */ /* 0x000fd80003800000 */
[----:B------:R-:W-:Y:S05]  /*1340*/  @P0 BRA `(.L_x_15) ;  /* 0x00000aa000000947 */ /* 0x000fea0003800000 */
[----:B------:R-:W-:Y:S01]  /*1350*/  ISETP.NE.AND P0, PT, R145, RZ, PT ;  /* 0x000000ff9100720c */ /* 0x000fe20003f05270 */
[----:B------:R-:W-:Y:S01]  /*1360*/  IMAD.SHL.U32 R2, R0, 0x8000, RZ ;  /* 0x0000800000027824 */ /* 0x000fe200078e00ff */
[----:B------:R-:W-:Y:S01]  /*1370*/  BSSY B1, `(.L_x_16) ;  /* 0x0000044000017945 */ /* 0x000fe20003800000 */
[----:B------:R-:W-:-:S03]  /*1380*/  IMAD.MOV.U32 R3, RZ, RZ, R163 ;  /* 0x000000ffff037224 */ /* 0x000fc600078e00a3 */
[----:B------:R-:W-:-:S07]  /*1390*/  LOP3.LUT R2, R2, 0x8000, RZ, 0xc0, !PT ;  /* 0x0000800002027812 */ /* 0x000fce00078ec0ff */
[----:B------:R-:W-:Y:S05]  /*13a0*/  @!P0 BRA `(.L_x_17) ;  /* 0x0000040000008947 */ /* 0x000fea0003800000 */
[----:B------:R-:W-:Y:S01]  /*13b0*/  IMAD.IADD R3, R144, 0x1, R147 ;  /* 0x0000000190037824 */ /* 0x000fe200078e0293 */
[----:B------:R-:W-:Y:S01]  /*13c0*/  BSSY B3, `(.L_x_18) ;  /* 0x0000012000037945 */ /* 0x000fe20003800000 */
[----:B-1----:R-:W-:Y:S01]  /*13d0*/  IMAD R52, R0, 0x40, R148 ;  /* 0x0000004000347824 */ /* 0x002fe200078e0294 */
[----:B------:R-:W-:Y:S02]  /*13e0*/  ISETP.NE.AND P1, PT, R145, 0x1, PT ;  /* 0x000000019100780c */ /* 0x000fe40003f25270 */
[----:B------:R-:W-:-:S04]  /*13f0*/  ISETP.GE.AND P0, PT, R3, c[0x0][0x17c], PT ;  /* 0x00005f0003007a0c */ /* 0x000fc80003f06270 */
[----:B------:R-:W-:-:S13]  /*1400*/  ISETP.GE.OR P0, PT, R52, c[0x0][0x180], P0 ;  /* 0x0000600034007a0c */ /* 0x000fda0000706670 */
[----:B------:R-:W-:Y:S05]  /*1410*/  @P0 BRA `(.L_x_19) ;  /* 0x000000c000000947 */ /* 0x000fea0003800000 */
[----:B------:R-:W-:Y:S01]  /*1420*/  IMAD R52, R52, c[0x0][0x17c], RZ ;  /* 0x00005f0034347a24 */ /* 0x000fe200078e02ff */
[----:B------:R-:W-:-:S04]  /*1430*/  SHF.R.S32.HI R53, RZ, 0x1f, R3 ;  /* 0x0000001fff357819 */ /* 0x000fc80000011403 */
[----:B------:R-:W-:Y:S01]  /*1440*/  IADD3 R54, P0, R3, R52, RZ ;  /* 0x0000003403367210 */ /* 0x000fe20007f1e0ff */
[----:B------:R-:W-:-:S03]  /*1450*/  IMAD R3, R148, 0x100, R147 ;  /* 0x0000010094037824 */ /* 0x000fc600078e0293 */
[----:B------:R-:W-:Y:S01]  /*1460*/  LEA.HI.X.SX32 R53, R52, R53, 0x1, P0 ;  /* 0x0000003534357211 */ /* 0x000fe200000f0eff */
[----:B------:R-:W-:Y:S01]  /*1470*/  IMAD R3, R3, 0x2, R2 ;  /* 0x0000000203037824 */ /* 0x000fe200078e0202 */
[----:B------:R-:W-:-:S04]  /*1480*/  LEA R52, P0, R54, c[0x0][0x168], 0x1 ;  /* 0x00005a0036347a11 */ /* 0x000fc800078008ff */
[----:B------:R-:W-:-:S05]  /*1490*/  LEA.HI.X R53, R54, c[0x0][0x16c], R53, 0x1, P0 ;  /* 0x00005b0036357a11 */ /* 0x000fca00000f0c35 */
[----:B------:R-:W-:Y:S01]  /*14a0*/  @!PT LDS RZ, [RZ] ;  /* 0x00000000fffff984 */ /* 0x000fe20000000800 */
[----:B------:R-:W-:Y:S01]  /*14b0*/  @!PT LDS RZ, [RZ] ;  /* 0x00000000fffff984 */ /* 0x000fe20000000800 */
[----:B------:R-:W-:Y:S01]  /*14c0*/  @!PT LDS RZ, [RZ] ;  /* 0x00000000fffff984 */ /* 0x000fe20000000800 */
[----:B------:R1:W-:Y:S04]  /*14d0*/  LDGSTS.E.128 [R3+0x8080], [R52.64] ;  /* 0x0808000034037fae */ /* 0x0003e8000b921c46 */
.L_x_19:
[----:B------:R-:W-:Y:S05]  /*14e0*/  BSYNC B3 ;  /* 0x0000000000037941 */ /* 0x000fea0003800000 */
.L_x_18:
[----:B-1----:R-:W-:Y:S01]  /*14f0*/  IADD3 R3, R163, 0x20, RZ ;  /* 0x00000020a3037810 */ /* 0x002fe20007ffe0ff */
[----:B------:R-:W-:Y:S05]  /*1500*/  @!P1 BRA `(.L_x_17) ;  /* 0x000002a000009947 */ /* 0x000fea0003800000 */
[----:B------:R-:W-:Y:S01]  /*1510*/  IMAD.IADD R3, R144, 0x1, R151 ;  /* 0x0000000190037824 */ /* 0x000fe200078e0297 */
[----:B------:R-:W-:Y:S01]  /*1520*/  BSSY B3, `(.L_x_20) ;  /* 0x0000012000037945 */ /* 0x000fe20003800000 */
[----:B------:R-:W-:Y:S01]  /*1530*/  IMAD R52, R0, 0x40, R152 ;  /* 0x0000004000347824 */ /* 0x000fe200078e0298 */
        /* <DEDUP_REMOVED lines=16> */
.L_x_21:
[----:B------:R-:W-:Y:S05]  /*1640*/  BSYNC B3 ;  /* 0x0000000000037941 */ /* 0x000fea0003800000 */
.L_x_20:
[----:B-1----:R-:W-:Y:S01]  /*1650*/  IADD3 R3, R163, 0x40, RZ ;  /* 0x00000040a3037810 */ /* 0x002fe20007ffe0ff */
[----:B------:R-:W-:Y:S05]  /*1660*/  @!P1 BRA `(.L_x_17) ;  /* 0x0000014000009947 */ /* 0x000fea0003800000 */
[----:B------:R-:W-:Y:S01]  /*1670*/  IMAD.IADD R52, R144, 0x1, R149 ;  /* 0x0000000190347824 */ /* 0x000fe200078e0295 */
[----:B------:R-:W-:Y:S01]  /*1680*/  IADD3 R56, R163, 0x60, RZ ;  /* 0x00000060a3387810 */ /* 0x000fe20007ffe0ff */
[----:B------:R-:W-:-:S03]  /*1690*/  IMAD R53, R0, 0x40, R150 ;  /* 0x0000004000357824 */ /* 0x000fc600078e0296 */
        /* <DEDUP_REMOVED lines=17> */
.L_x_17:
[----:B------:R-:W-:Y:S05]  /*17b0*/  BSYNC B1 ;  /* 0x0000000000017941 */ /* 0x000fea0003800000 */
.L_x_16:
[----:B------:R-:W-:-:S13]  /*17c0*/  ISETP.GE.U32.AND P0, PT, R164, 0x60, PT ;  /* 0x00000060a400780c */ /* 0x000fda0003f06070 */
[----:B------:R-:W-:Y:S05]  /*17d0*/  @!P0 BRA `(.L_x_15) ;  /* 0x0000061000008947 */ /* 0x000fea0003800000 */
.L_x_24:
        /* <DEDUP_REMOVED lines=16> */
[----:B------:R-:W-:-:S02]  /*18e0*/  SHF.R.S32.HI R52, RZ, 0x1f, R3 ;  /* 0x0000001fff347819 */ /* 0x000fc40000011403 */
[----:B------:R-:W-:Y:S01]  /*18f0*/  LOP3.LUT R57, R57, 0xffffff00, RZ, 0xc0, !PT ;  /* 0xffffff0039397812 */ /* 0x000fe200078ec0ff */
[----:B------:R-:W-:Y:S01]  /*1900*/  IMAD.IADD R65, R144, 0x1, R63 ;  /* 0x0000000190417824 */ /* 0x000fe200078e023f */
[----:B------:R-:W-:Y:S02]  /*1910*/  SHF.R.S32.HI R59, RZ, 0x1f, R56 ;  /* 0x0000001fff3b7819 */ /* 0x000fe40000011438 */
[----:B------:R-:W-:Y:S01]  /*1920*/  LOP3.LUT R61, R61, 0xffffff00, RZ, 0xc0, !PT ;  /* 0xffffff003d3d7812 */ /* 0x000fe200078ec0ff */
[----:B------:R-:W-:Y:S01]  /*1930*/  IMAD.IADD R60, R54, 0x1, -R57 ;  /* 0x00000001363c7824 */ /* 0x000fe200078e0a39 */
[----:B------:R-:W-:Y:S02]  /*1940*/  LEA.HI R52, R52, R3, RZ, 0x5 ;  /* 0x0000000334347211 */ /* 0x000fe400078f28ff */
[----:B------:R-:W-:Y:S01]  /*1950*/  LEA.HI R59, R59, R56, RZ, 0x5 ;  /* 0x000000383b3b7211 */ /* 0x000fe200078f28ff */
[----:B------:R-:W-:Y:S01]  /*1960*/  IMAD.IADD R64, R58, 0x1, -R61 ;  /* 0x000000013a407824 */ /* 0x000fe200078e0a3d */
[----:B------:R-:W-:Y:S01]  /*1970*/  SHF.R.S32.HI R54, RZ, 0x5, R52 ;  /* 0x00000005ff367819 */ /* 0x000fe20000011434 */
[C---:B------:R-:W-:Y:S01]  /*1980*/  IMAD.IADD R67, R144.reuse, 0x1, R60 ;  /* 0x0000000190437824 */ /* 0x040fe200078e023c */
[----:B------:R-:W-:Y:S01]  /*1990*/  SHF.R.S32.HI R61, RZ, 0x5, R55 ;  /* 0x00000005ff3d7819 */ /* 0x000fe20000011437 */
[----:B------:R-:W-:Y:S01]  /*19a0*/  IMAD.IADD R68, R144, 0x1, R64 ;  /* 0x0000000190447824 */ /* 0x000fe200078e0240 */
[----:B------:R-:W-:Y:S01]  /*19b0*/  SHF.R.S32.HI R69, RZ, 0x5, R59 ;  /* 0x00000005ff457819 */ /* 0x000fe2000001143b */
[C---:B------:R-:W-:Y:S01]  /*19c0*/  IMAD R55, R0.reuse, 0x40, R54 ;  /* 0x0000004000377824 */ /* 0x040fe200078e0236 */
[----:B------:R-:W-:Y:S01]  /*19d0*/  IADD3 R53, R3, 0x60, RZ ;  /* 0x0000006003357810 */ /* 0x000fe20007ffe0ff */
[C---:B------:R-:W-:Y:S01]  /*19e0*/  IMAD R62, R0.reuse, 0x40, R61 ;  /* 0x00000040003e7824 */ /* 0x040fe200078e023d */
[----:B------:R-:W-:Y:S01]  /*19f0*/  ISETP.GE.AND P1, PT, R65, c[0x0][0x17c], PT ;  /* 0x00005f0041007a0c */ /* 0x000fe20003f26270 */
[----:B------:R-:W-:Y:S01]  /*1a00*/  IMAD R66, R0, 0x40, R69 ;  /* 0x0000004000427824 */ /* 0x000fe200078e0245 */
[----:B------:R-:W-:Y:S01]  /*1a10*/  ISETP.GE.AND P0, PT, R67, c[0x0][0x17c], PT ;  /* 0x00005f0043007a0c */ /* 0x000fe20003f06270 */
[----:B------:R-:W-:Y:S01]  /*1a20*/  IMAD.SHL.U32 R56, R53, 0x8, RZ ;  /* 0x0000000835387824 */ /* 0x000fe200078e00ff */
[----:B------:R-:W-:-:S02]  /*1a30*/  ISETP.GE.AND P2, PT, R68, c[0x0][0x17c], PT ;  /* 0x00005f0044007a0c */ /* 0x000fc40003f46270 */
[----:B------:R-:W-:Y:S02]  /*1a40*/  ISETP.GE.OR P1, PT, R55, c[0x0][0x180], P1 ;  /* 0x0000600037007a0c */ /* 0x000fe40000f26670 */
[----:B------:R-:W-:Y:S02]  /*1a50*/  ISETP.GE.OR P0, PT, R62, c[0x0][0x180], P0 ;  /* 0x000060003e007a0c */ /* 0x000fe40000706670 */
[----:B------:R-:W-:Y:S02]  /*1a60*/  ISETP.GE.OR P2, PT, R66, c[0x0][0x180], P2 ;  /* 0x0000600042007a0c */ /* 0x000fe40001746670 */
[----:B------:R-:W-:Y:S02]  /*1a70*/  SHF.R.S32.HI R57, RZ, 0x1f, R56 ;  /* 0x0000001fff397819 */ /* 0x000fe40000011438 */
[----:B------:R-:W-:Y:S02]  /*1a80*/  SHF.R.S32.HI R52, RZ, 0x1f, R53 ;  /* 0x0000001fff347819 */ /* 0x000fe40000011435 */
[----:B------:R-:W-:-:S02]  /*1a90*/  LEA.HI R57, R57, R56, RZ, 0x8 ;  /* 0x0000003839397211 */ /* 0x000fc400078f40ff */
        /* <DEDUP_REMOVED lines=11> */
[----:B------:R-:W-:Y:S01]  /*1b50*/  @!P2 SHF.R.S32.HI R60, RZ, 0x1f, R68 ;  /* 0x0000001fff3ca819 */ /* 0x000fe20000011444 */
[----:B------:R-:W-:Y:S01]  /*1b60*/  @!P2 IMAD R61, R69, 0x100, R64 ;  /* 0x00000100453da824 */ /* 0x000fe200078e0240 */
[----:B------:R-:W-:Y:S01]  /*1b70*/  @!P0 IADD3 R64, P4, R67, R54, RZ ;  /* 0x0000003643408210 */ /* 0x000fe20007f9e0ff */
        /* <DEDUP_REMOVED lines=11> */
[----:B------:R-:W-:Y:S02]  /*1c30*/  @!P0 LEA.HI.X R53, R64, c[0x0][0x16c], R65, 0x1, P4 ;  /* 0x00005b0040358a11 */ /* 0x000fe400020f0c41 */
[----:B------:R-:W-:Y:S01]  /*1c40*/  @!P2 LEA.HI.X R55, R62, c[0x0][0x16c], R55, 0x1, P5 ;  /* 0x00005b003e37aa11 */ /* 0x000fe200028f0c37 */
[----:B------:R-:W-:Y:S01]  /*1c50*/  IMAD.IADD R62, R144, 0x1, R70 ;  /* 0x00000001903e7824 */ /* 0x000fe200078e0246 */
[----:B------:R-:W-:Y:S01]  /*1c60*/  SHF.R.S32.HI R65, RZ, 0x5, R58 ;  /* 0x00000005ff417819 */ /* 0x000fe2000001143a */
[----:B------:R-:W-:Y:S01]  /*1c70*/  @!PT LDS RZ, [RZ] ;  /* 0x00000000fffff984 */ /* 0x000fe20000000800 */
[----:B------:R-:W-:Y:S01]  /*1c80*/  @!PT LDS RZ, [RZ] ;  /* 0x00000000fffff984 */ /* 0x000fe20000000800 */
[----:B------:R-:W-:Y:S01]  /*1c90*/  @!PT LDS RZ, [RZ] ;  /* 0x00000000fffff984 */ /* 0x000fe20000000800 */
[----:B------:R1:W-:Y:S01]  /*1ca0*/  @!P1 LDGSTS.E.128 [R63+0x8080], [R56.64] ;  /* 0x08080000383f9fae */ /* 0x0003e2000b921c46 */
[C---:B------:R-:W-:Y:S02]  /*1cb0*/  IADD3 R58, R3.reuse, 0x80, RZ ;  /* 0x00000080033a7810 */ /* 0x040fe40007ffe0ff */
[----:B------:R-:W-:Y:S01]  /*1cc0*/  ISETP.GE.AND P1, PT, R62, c[0x0][0x17c], PT ;  /* 0x00005f003e007a0c */ /* 0x000fe20003f26270 */
[----:B------:R1:W-:Y:S01]  /*1cd0*/  @!P0 LDGSTS.E.128 [R59+0x8080], [R52.64] ;  /* 0x08080000343b8fae */ /* 0x0003e2000b921c46 */
[----:B------:R-:W-:Y:S01]  /*1ce0*/  IMAD R60, R0, 0x40, R65 ;  /* 0x00000040003c7824 */ /* 0x000fe200078e0241 */
[----:B------:R-:W-:-:S02]  /*1cf0*/  ISETP.GE.AND P0, PT, R3, 0x780, PT ;  /* 0x000007800300780c */ /* 0x000fc40003f06270 */
[----:B------:R1:W-:Y:S02]  /*1d00*/  @!P2 LDGSTS.E.128 [R61+0x8080], [R54.64] ;  /* 0x08080000363dafae */ /* 0x0003e4000b921c46 */
[----:B------:R-:W-:-:S13]  /*1d10*/  ISETP.GE.OR P1, PT, R60, c[0x0][0x180], P1 ;  /* 0x000060003c007a0c */ /* 0x000fda0000f26670 */
        /* <DEDUP_REMOVED lines=10> */
.L_x_23:
[----:B-1----:R-:W-:Y:S05]  /*1dc0*/  BSYNC B1 ;  /* 0x0000000000017941 */ /* 0x002fea0003800000 */
.L_x_22:
[----:B------:R-:W-:Y:S01]  /*1dd0*/  IMAD.MOV.U32 R3, RZ, RZ, R58 ;  /* 0x000000ffff037224 */ /* 0x000fe200078e003a */
[----:B------:R-:W-:Y:S05]  /*1de0*/  @!P0 BRA `(.L_x_24) ;  /* 0xfffff9f000008947 */ /* 0x000fea000383ffff */
.L_x_15:
[----:B------:R-:W-:Y:S05]  /*1df0*/  BSYNC B2 ;  /* 0x0000000000027941 */ /* 0x000fea0003800000 */
.L_x_14:
[----:B------:R-:W0:Y:S01]  /*1e00*/  LDGDEPBAR ;  /* 0x00000000000079af */ /* 0x000e220000000000 */
[----:B------:R-:W-:-:S04]  /*1e10*/  DEPBAR.LE SB0, 0x0 ;  /* 0x000080000000791a */ /* 0x000fc80000000000 */
.L_x_2:
[----:B------:R-:W-:Y:S05]  /*1e20*/  BSYNC B0 ;  /* 0x0000000000007941 */ /* 0x000fea0003800000 */
.L_x_1:
[----:B------:R-:W-:Y:S01]  /*1e30*/  BAR.SYNC.DEFER_BLOCKING 0x0 ;  /* 0x0000000000007b1d */ /* 0x000fe20000010000 */
[----:B------:R-:W-:-:S13]  /*1e40*/  ISETP.GE.AND P0, PT, R163, 0x20, PT ;  /* 0x00000020a300780c */ /* 0x000fda0003f06270 */
[----:B------:R-:W-:Y:S05]  /*1e50*/  @!P0 BRA `(.L_x_25) ;  /* 0x000015c000008947 */ /* 0x000fea0003800000 */
[----:B-1----:R-:W1:Y:S01]  /*1e60*/  S2R R52, SR_LANEID ;  /* 0x0000000000347919 */ /* 0x002e620000000000 */
[----:B------:R-:W-:Y:S01]  /*1e70*/  WARPSYNC 0xffffffff ;  /* 0xffffffff00007948 */ /* 0x000fe20003800000 */
[----:B-1----:R-:W-:Y:S02]  /*1e80*/  SHF.R.U32.HI R2, RZ, 0x3, R52 ;  /* 0x00000003ff027819 */ /* 0x002fe40000011634 */
[----:B------:R-:W-:-:S03]  /*1e90*/  LOP3.LUT R3, R52, 0x7, RZ, 0xc0, !PT ;  /* 0x0000000734037812 */ /* 0x000fc600078ec0ff */
[----:B------:R-:W-:Y:S01]  /*1ea0*/  IMAD.SHL.U32 R54, R2, 0x8, RZ ;  /* 0x0000000802367824 */ /* 0x000fe200078e00ff */
[----:B------:R-:W-:Y:S01]  /*1eb0*/  SHF.R.U32.HI R2, RZ, 0x4, R52 ;  /* 0x00000004ff027819 */ /* 0x000fe20000011634 */
[----:B------:R-:W-:-:S03]  /*1ec0*/  IMAD.SHL.U32 R52, R0, 0x4000, RZ ;  /* 0x0000400000347824 */ /* 0x000fc600078e00ff */
[----:B------:R-:W-:Y:S01]  /*1ed0*/  LOP3.LUT R53, R54, 0x8, R3, 0xe2, !PT ;  /* 0x0000000836357812 */ /* 0x000fe200078ee203 */
[----:B------:R-:W-:Y:S01]  /*1ee0*/  IMAD.SHL.U32 R3, R0, 0x8000, RZ ;  /* 0x0000800000037824 */ /* 0x000fe200078e00ff */
[----:B------:R-:W-:Y:S01]  /*1ef0*/  LOP3.LUT R143, R52, 0x4000, RZ, 0xc0, !PT ;  /* 0x00004000348f7812 */ /* 0x000fe200078ec0ff */
[----:B------:R-:W-:-:S03]  /*1f00*/  IMAD.SHL.U32 R2, R2, 0x8, RZ ;  /* 0x0000000802027824 */ /* 0x000fc600078e00ff */
[----:B------:R-:W-:Y:S01]  /*1f10*/  LOP3.LUT R3, R3, 0x8000, RZ, 0xc0, !PT ;  /* 0x0000800003037812 */ /* 0x000fe200078ec0ff */
[----:B------:R-:W-:Y:S02]  /*1f20*/  IMAD R143, R148, 0x800, R143 ;  /* 0x00000800948f7824 */ /* 0x000fe400078e028f */
[--C-:B------:R-:W-:Y:S01]  /*1f30*/  IMAD R142, R53, 0x40, R2.reuse ;  /* 0x00000040358e7824 */ /* 0x100fe200078e0202 */
[----:B------:R-:W-:Y:S01]  /*1f40*/  IADD3 R77, R3, 0x8160, RZ ;  /* 0x00008160034d7810 */ /* 0x000fe20007ffe0ff */
[----:B------:R-:W-:Y:S01]  /*1f50*/  IMAD R2, R53, 0x100, R2 ;  /* 0x0000010035027824 */ /* 0x000fe200078e0202 */
[----:B------:R-:W-:Y:S02]  /*1f60*/  IADD3 R55, R143, -0x780, RZ ;  /* 0xfffff8808f377810 */ /* 0x000fe40007ffe0ff */
[C---:B------:R-:W-:Y:S01]  /*1f70*/  IADD3 R81, R3.reuse, 0x8180, RZ ;  /* 0x0000818003517810 */ /* 0x040fe20007ffe0ff */
[----:B------:R-:W-:Y:S01]  /*1f80*/  IMAD.U32 R84, R2, 0x2, R77 ;  /* 0x0000000202547824 */ /* 0x000fe200078e004d */
[C---:B------:R-:W-:Y:S01]  /*1f90*/  IADD3 R85, R3.reuse, 0x81a0, RZ ;  /* 0x000081a003557810 */ /* 0x040fe20007ffe0ff */
[----:B------:R-:W-:Y:S01]  /*1fa0*/  IMAD.U32 R55, R142, 0x2, R55 ;  /* 0x000000028e377824 */ /* 0x000fe200078e0037 */
[C---:B------:R-:W-:Y:S01]  /*1fb0*/  IADD3 R53, R3.reuse, 0x8080, RZ ;  /* 0x0000808003357810 */ /* 0x040fe20007ffe0ff */
[C---:B------:R-:W-:Y:S01]  /*1fc0*/  IMAD.U32 R88, R2.reuse, 0x2, R81 ;  /* 0x0000000202587824 */ /* 0x040fe200078e0051 */
        /* <DEDUP_REMOVED lines=11> */
[----:B------:R-:W-:Y:S01]  /*2080*/  LDSM.16.M88.4 R52, [R55] ;  /* 0x000000003734783b */ /* 0x000fe20000000200 */
[C---:B------:R-:W-:Y:S01]  /*2090*/  IMAD.U32 R80, R2.reuse, 0x2, R73 ;  /* 0x0000000202507824 */ /* 0x040fe200078e0049 */
[C---:B------:R-:W-:Y:S01]  /*20a0*/  IADD3 R57, R3.reuse, 0x80a0, RZ ;  /* 0x000080a003397810 */ /* 0x040fe20007ffe0ff */
[C---:B------:R-:W-:Y:S01]  /*20b0*/  IMAD.U32 R64, R2.reuse, 0x2, R59 ;  /* 0x0000000202407824 */ /* 0x040fe200078e003b */
[----:B------:R-:W1:Y:S01]  /*20c0*/  LDSM.16.MT88.4 R84, [R84] ;  /* 0x000000005454783b */ /* 0x000e620000004200 */
[----:B------:R-:W-:Y:S01]  /*20d0*/  IADD3 R61, R3, 0x80e0, RZ ;  /* 0x000080e0033d7810 */ /* 0x000fe20007ffe0ff */
[----:B------:R-:W-:-:S02]  /*20e0*/  IMAD.U32 R72, R2, 0x2, R65 ;  /* 0x0000000202487824 */ /* 0x000fc400078e0041 */
[----:B------:R-:W2:Y:S01]  /*20f0*/  LDSM.16.MT88.4 R88, [R88] ;  /* 0x000000005858783b */ /* 0x000ea20000004200 */
[C---:B------:R-:W-:Y:S02]  /*2100*/  IMAD.U32 R60, R2.reuse, 0x2, R57 ;  /* 0x00000002023c7824 */ /* 0x040fe400078e0039 */
[C---:B------:R-:W-:Y:S01]  /*2110*/  IMAD.U32 R68, R2.reuse, 0x2, R61 ;  /* 0x0000000202447824 */ /* 0x040fe200078e003d */
[----:B------:R-:W3:Y:S04]  /*2120*/  LDSM.16.MT88.4 R92, [R92] ;  /* 0x000000005c5c783b */ /* 0x000ee80000004200 */
[----:B------:R-:W4:Y:S04]  /*2130*/  LDSM.16.MT88.4 R76, [R76] ;  /* 0x000000004c4c783b */ /* 0x000f280000004200 */
[----:B------:R-:W5:Y:S04]  /*2140*/  LDSM.16.MT88.4 R80, [R80] ;  /* 0x000000005050783b */ /* 0x000f680000004200 */
[----:B------:R-:W4:Y:S04]  /*2150*/  LDSM.16.MT88.4 R100, [R100] ;  /* 0x000000006464783b */ /* 0x000f280000004200 */
[----:B------:R-:W4:Y:S04]  /*2160*/  LDSM.16.MT88.4 R56, [R56] ;  /* 0x000000003838783b */ /* 0x000f280000004200 */
[----:B------:R-:W4:Y:S04]  /*2170*/  LDSM.16.MT88.4 R96, [R96] ;  /* 0x000000006060783b */ /* 0x000f280000004200 */
[----:B------:R-:W4:Y:S04]  /*2180*/  LDSM.16.MT88.4 R64, [R64] ;  /* 0x000000004040783b */ /* 0x000f280000004200 */
[----:B------:R-:W5:Y:S04]  /*2190*/  LDSM.16.MT88.4 R72, [R72] ;  /* 0x000000004848783b */ /* 0x000f680000004200 */
[----:B------:R-:W5:Y:S01]  /*21a0*/  LDSM.16.MT88.4 R68, [R68] ;  /* 0x000000004444783b */ /* 0x000f620000004200 */
[C---:B-1----:R-:W-:Y:S03]  /*21b0*/  HMMA.16816.F16 R84, R52.reuse, R84, R14 ;  /* 0x000000543454723c */ /* 0x042fe6000000080e */
[----:B------:R-:W1:Y:S04]  /*21c0*/  LDSM.16.MT88.4 R60, [R60] ;  /* 0x000000003c3c783b */ /* 0x000e680000004200 */
[----:B------:R-:W-:Y:S01]  /*21d0*/  IADD3 R15, R143, -0x760, RZ ;  /* 0xfffff8a08f0f7810 */ /* 0x000fe20007ffe0ff */
[C---:B--2---:R-:W-:Y:S07]  /*21e0*/  HMMA.16816.F16 R132, R52.reuse, R88, R10 ;  /* 0x000000583484723c */ /* 0x044fee000000080a */
[----:B------:R-:W-:Y:S01]  /*21f0*/  IADD3 R11, R3, 0x8240, RZ ;  /* 0x00008240030b7810 */ /* 0x000fe20007ffe0ff */
[----:B---3--:R-:W-:Y:S04]  /*2200*/  HMMA.16816.F16 R136, R52, R92, R6 ;  /* 0x0000005c3488723c */ /* 0x008fe80000000806 */
[----:B------:R-:W-:-:S03]  /*2210*/  IMAD.U32 R11, R2, 0x2, R11 ;  /* 0x00000002020b7824 */ /* 0x000fc600078e000b */
[C---:B------:R-:W-:Y:S01]  /*2220*/  IADD3 R93, R3.reuse, 0xa140, RZ ;  /* 0x0000a140035d7810 */ /* 0x040fe20007ffe0ff */
[----:B------:R-:W-:Y:S01]  /*2230*/  HMMA.16816.F16 R134, R52, R94, R4 ;  /* 0x0000005e3486723c */ /* 0x000fe20000000804 */
[----:B------:R-:W-:-:S06]  /*2240*/  IADD3 R7, R3, 0x8220, RZ ;  /* 0x0000822003077810 */ /* 0x000fcc0007ffe0ff */
[----:B------:R-:W-:Y:S01]  /*2250*/  IADD3 R5, R3, 0x8200, RZ ;  /* 0x0000820003057810 */ /* 0x000fe20007ffe0ff */
[----:B----4-:R-:W-:Y:S01]  /*2260*/  HMMA.16816.F16 R76, R52, R76, R22 ;  /* 0x0000004c344c723c */ /* 0x010fe20000000816 */
[----:B------:R-:W-:-:S03]  /*2270*/  IMAD.U32 R4, R142, 0x2, R15 ;  /* 0x000000028e047824 */ /* 0x000fc600078e000f */
[----:B------:R-:W-:-:S03]  /*2280*/  IMAD.U32 R88, R2, 0x2, R5 ;  /* 0x0000000202587824 */ /* 0x000fc600078e0005 */
[----:B------:R-:W-:Y:S01]  /*2290*/  IADD3 R23, R3, 0xa0e0, RZ ;  /* 0x0000a0e003177810 */ /* 0x000fe20007ffe0ff */
[----:B------:R-:W-:Y:S02]  /*22a0*/  HMMA.16816.F16 R138, R52, R90, R8 ;  /* 0x0000005a348a723c */ /* 0x000fe40000000808 */
[----:B------:R-:W-:Y:S02]  /*22b0*/  LDSM.16.MT88.4 R88, [R88] ;  /* 0x000000005858783b */ /* 0x000fe40000004200 */
[----:B------:R-:W-:-:S03]  /*22c0*/  IMAD.U32 R23, R2, 0x2, R23 ;  /* 0x0000000202177824 */ /* 0x000fc600078e0017 */
[----:B------:R-:W-:Y:S01]  /*22d0*/  IADD3 R9, R3, 0xa160, RZ ;  /* 0x0000a16003097810 */ /* 0x000fe20007ffe0ff */
[----:B------:R-:W-:Y:S01]  /*22e0*/  HMMA.16816.F16 R78, R52, R78, R20 ;  /* 0x0000004e344e723c */ /* 0x000fe20000000814 */
[----:B------:R-:W-:-:S03]  /*22f0*/  IMAD.U32 R8, R2, 0x2, R93 ;  /* 0x0000000202087824 */ /* 0x000fc600078e005d */
[----:B------:R-:W-:-:S03]  /*2300*/  IMAD.U32 R92, R2, 0x2, R9 ;  /* 0x00000002025c7824 */ /* 0x000fc600078e0009 */
[C---:B------:R-:W-:Y:S01]  /*2310*/  IADD3 R21, R3.reuse, 0xa0c0, RZ ;  /* 0x0000a0c003157810 */ /* 0x040fe20007ffe0ff */
[C---:B-----5:R-:W-:Y:S02]  /*2320*/  HMMA.16816.F16 R82, R52.reuse, R82, R16 ;  /* 0x000000523452723c */ /* 0x060fe40000000810 */
[----:B------:R-:W-:Y:S05]  /*2330*/  LDSM.16.MT88.4 R92, [R92] ;  /* 0x000000005c5c783b */ /* 0x000fea0000004200 */
[C---:B------:R-:W-:Y:S01]  /*2340*/  IADD3 R17, R3.reuse, 0xa080, RZ ;  /* 0x0000a08003117810 */ /* 0x040fe20007ffe0ff */
[C---:B------:R-:W-:Y:S07]  /*2350*/  HMMA.16816.F16 R86, R52.reuse, R86, R12 ;  /* 0x000000563456723c */ /* 0x040fee000000080c */
[----:B------:R-:W-:Y:S01]  /*2360*/  IADD3 R13, R3, 0x8260, RZ ;  /* 0x00008260030d7810 */ /* 0x000fe20007ffe0ff */
[----:B------:R-:W-:Y:S04]  /*2370*/  HMMA.16816.F16 R126, R52, R100, R48 ;  /* 0x00000064347e723c */ /* 0x000fe80000000830 */
[----:B------:R-:W-:-:S03]  /*2380*/  IMAD.U32 R13, R2, 0x2, R13 ;  /* 0x00000002020d7824 */ /* 0x000fc600078e000d */
[----:B------:R-:W-:Y:S01]  /*2390*/  IADD3 R49, R3, 0xa120, RZ ;  /* 0x0000a12003317810 */ /* 0x000fe20007ffe0ff */
[----:B------:R-:W-:Y:S04]  /*23a0*/  HMMA.16816.F16 R56, R52, R56, R42 ;  /* 0x000000383438723c */ /* 0x000fe8000000082a */
[----:B------:R-:W-:-:S04]  /*23b0*/  IMAD.U32 R12, R2, 0x2, R49 ;  /* 0x00000002020c7824 */ /* 0x000fc800078e0031 */
[C---:B------:R-:W-:Y:S01]  /*23c0*/  HMMA.16816.F16 R58, R52.reuse, R58, R40 ;  /* 0x0000003a343a723c */ /* 0x040fe20000000828 */
[----:B------:R-:W-:Y:S04]  /*23d0*/  LDSM.16.MT88.4 R40, [R11] ;  /* 0x000000000b28783b */ /* 0x000fe80000004200 */
[----:B------:R-:W-:Y:S03]  /*23e0*/  LDSM.16.MT88.4 R8, [R8] ;  /* 0x000000000808783b */ /* 0x000fe60000004200 */
[C---:B------:R-:W-:Y:S07]  /*23f0*/  HMMA.16816.F16 R80, R52.reuse, R80, R18 ;  /* 0x000000503450723c */ /* 0x040fee0000000812 */
[C---:B------:R-:W-:Y:S01]  /*2400*/  IADD3 R19, R3.reuse, 0xa0a0, RZ ;  /* 0x0000a0a003137810 */ /* 0x040fe20007ffe0ff */
[C---:B------:R-:W-:Y:S07]  /*2410*/  HMMA.16816.F16 R130, R52.reuse, R96, R44 ;  /* 0x000000603482723c */ /* 0x040fee000000082c */
[C---:B------:R-:W-:Y:S01]  /*2420*/  IMAD.U32 R44, R2.reuse, 0x2, R7 ;  /* 0x00000002022c7824 */ /* 0x040fe200078e0007 */
[C---:B------:R-:W-:Y:S01]  /*2430*/  HMMA.16816.F16 R66, R52.reuse, R66, R32 ;  /* 0x000000423442723c */ /* 0x040fe20000000820 */
[----:B------:R-:W2:Y:S06]  /*2440*/  LDSM.16.M88.4 R4, [R4] ;  /* 0x000000000404783b */ /* 0x000eac0000000200 */
[C---:B------:R-:W-:Y:S01]  /*2450*/  IMAD.U32 R32, R2.reuse, 0x2, R17 ;  /* 0x0000000202207824 */ /* 0x040fe200078e0011 */
[C---:B------:R-:W-:Y:S07]  /*2460*/  HMMA.16816.F16 R74, R52.reuse, R74, R24 ;  /* 0x0000004a344a723c */ /* 0x040fee0000000818 */
[----:B------:R-:W-:Y:S01]  /*2470*/  IADD3 R25, R3, 0xa100, RZ ;  /* 0x0000a10003197810 */ /* 0x000fe20007ffe0ff */
[C---:B------:R-:W-:Y:S01]  /*2480*/  IMAD.U32 R24, R2.reuse, 0x2, R21 ;  /* 0x0000000202187824 */ /* 0x040fe200078e0015 */
[----:B------:R-:W-:Y:S01]  /*2490*/  HMMA.16816.F16 R70, R52, R70, R28 ;  /* 0x000000463446723c */ /* 0x000fe2000000081c */
[----:B------:R-:W-:Y:S02]  /*24a0*/  LDSM.16.MT88.4 R20, [R23] ;  /* 0x000000001714783b */ /* 0x000fe40000004200 */
[----:B------:R-:W-:-:S04]  /*24b0*/  IMAD.U32 R16, R2, 0x2, R25 ;  /* 0x0000000202107824 */ /* 0x000fc800078e0019 */
[C---:B------:R-:W-:Y:S01]  /*24c0*/  IMAD.U32 R28, R2.reuse, 0x2, R19 ;  /* 0x00000002021c7824 */ /* 0x040fe200078e0013 */
[C---:B-1----:R-:W-:Y:S01]  /*24d0*/  HMMA.16816.F16 R60, R52.reuse, R60, R38 ;  /* 0x0000003c343c723c */ /* 0x042fe20000000826 */
[----:B------:R-:W-:Y:S07]  /*24e0*/  LDSM.16.MT88.4 R16, [R16] ;  /* 0x000000001010783b */ /* 0x000fee0000004200 */
[C---:B------:R-:W-:Y:S01]  /*24f0*/  HMMA.16816.F16 R62, R52.reuse, R62, R36 ;  /* 0x0000003e343e723c */ /* 0x040fe20000000824 */
[----:B------:R-:W-:Y:S04]  /*2500*/  LDSM.16.MT88.4 R36, [R13] ;  /* 0x000000000d24783b */ /* 0x000fe80000004200 */
[----:B------:R-:W-:Y:S03]  /*2510*/  LDSM.16.MT88.4 R12, [R12] ;  /* 0x000000000c0c783b */ /* 0x000fe60000004200 */
[C---:B------:R-:W-:Y:S01]  /*2520*/  HMMA.16816.F16 R128, R52.reuse, R98, R46 ;  /* 0x000000623480723c */ /* 0x040fe2000000082e */
[----:B------:R-:W1:Y:S07]  /*2530*/  LDSM.16.MT88.4 R44, [R44] ;  /* 0x000000002c2c783b */ /* 0x000e6e0000004200 */
[C---:B------:R-:W-:Y:S01]  /*2540*/  HMMA.16816.F16 R64, R52.reuse, R64, R34 ;  /* 0x000000403440723c */ /* 0x040fe20000000822 */
[----:B------:R-:W3:Y:S07]  /*2550*/  LDSM.16.MT88.4 R32, [R32] ;  /* 0x000000002020783b */ /* 0x000eee0000004200 */
[C---:B------:R-:W-:Y:S01]  /*2560*/  HMMA.16816.F16 R72, R52.reuse, R72, R26 ;  /* 0x000000483448723c */ /* 0x040fe2000000081a */
[----:B------:R-:W4:Y:S07]  /*2570*/  LDSM.16.MT88.4 R24, [R24] ;  /* 0x000000001818783b */ /* 0x000f2e0000004200 */
[----:B------:R-:W-:Y:S01]  /*2580*/  HMMA.16816.F16 R68, R52, R68, R30 ;  /* 0x000000443444723c */ /* 0x000fe2000000081e */
[----:B------:R-:W5:Y:S07]  /*2590*/  LDSM.16.MT88.4 R28, [R28] ;  /* 0x000000001c1c783b */ /* 0x000f6e0000004200 */
[----:B--2---:R-:W-:Y:S07]  /*25a0*/  HMMA.16816.F16 R80, R4, R8, R80 ;  /* 0x000000080450723c */ /* 0x004fee0000000850 */
[C---:B------:R-:W-:Y:S01]  /*25b0*/  IADD3 R9, R3.reuse, 0xa180, RZ ;  /* 0x0000a18003097810 */ /* 0x040fe20007ffe0ff */
[C---:B------:R-:W-:Y:S08]  /*25c0*/  HMMA.16816.F16 R124, R52.reuse, R102, R118 ;  /* 0x00000066347c723c */ /* 0x040ff00000000876 */
[C---:B------:R-:W-:Y:S08]  /*25d0*/  HMMA.16816.F16 R122, R52.reuse, R88, R116 ;  /* 0x00000058347a723c */ /* 0x040ff00000000874 */
[C---:B------:R-:W-:Y:S08]  /*25e0*/  HMMA.16816.F16 R120, R52.reuse, R90, R50 ;  /* 0x0000005a3478723c */ /* 0x040ff00000000832 */
[C---:B-1----:R-:W-:Y:S08]  /*25f0*/  HMMA.16816.F16 R116, R52.reuse, R44, R104 ;  /* 0x0000002c3474723c */ /* 0x042ff00000000868 */
[C---:B------:R-:W-:Y:S08]  /*2600*/  HMMA.16816.F16 R46, R52.reuse, R46, R106 ;  /* 0x0000002e342e723c */ /* 0x040ff0000000086a */
[C---:B------:R-:W-:Y:S08]  /*2610*/  HMMA.16816.F16 R40, R52.reuse, R40, R108 ;  /* 0x000000283428723c */ /* 0x040ff0000000086c */
[C---:B------:R-:W-:Y:S08]  /*2620*/  HMMA.16816.F16 R42, R52.reuse, R42, R110 ;  /* 0x0000002a342a723c */ /* 0x040ff0000000086e */
[C---:B------:R-:W-:Y:S08]  /*2630*/  HMMA.16816.F16 R36, R52.reuse, R36, R112 ;  /* 0x000000243424723c */ /* 0x040ff00000000870 */
[----:B------:R-:W-:Y:S07]  /*2640*/  HMMA.16816.F16 R38, R52, R38, R114 ;  /* 0x000000263426723c */ /* 0x000fee0000000872 */
[----:B------:R-:W-:Y:S01]  /*2650*/  IMAD.U32 R52, R2, 0x2, R9 ;  /* 0x0000000202347824 */ /* 0x000fe200078e0009 */
[----:B------:R-:W-:Y:S01]  /*2660*/  HMMA.16816.F16 R102, R4, R22, R70 ;  /* 0x000000160466723c */ /* 0x000fe20000000846 */
[----:B------:R-:W-:-:S04]  /*2670*/  IADD3 R9, R3, 0xa1a0, RZ ;  /* 0x0000a1a003097810 */ /* 0x000fc80007ffe0ff */
[----:B------:R-:W1:Y:S01]  /*2680*/  LDSM.16.MT88.4 R52, [R52] ;  /* 0x000000003434783b */ /* 0x000e620000004200 */
[----:B------:R-:W-:Y:S01]  /*2690*/  IMAD.U32 R9, R2, 0x2, R9 ;  /* 0x0000000202097824 */ /* 0x000fe200078e0009 */
[C---:B------:R-:W-:Y:S01]  /*26a0*/  IADD3 R23, R3.reuse, 0xa260, RZ ;  /* 0x0000a26003177810 */ /* 0x040fe20007ffe0ff */
[C---:B---3--:R-:W-:Y:S03]  /*26b0*/  HMMA.16816.F16 R32, R4.reuse, R32, R56 ;  /* 0x000000200420723c */ /* 0x048fe60000000838 */
[----:B------:R-:W-:Y:S04]  /*26c0*/  LDSM.16.MT88.4 R88, [R9] ;  /* 0x000000000958783b */ /* 0x000fe80000004200 */
[----:B------:R-:W-:Y:S01]  /*26d0*/  IADD3 R57, R3, 0xc0a0, RZ ;  /* 0x0000c0a003397810 */ /* 0x000fe20007ffe0ff */
[C---:B----4-:R-:W-:Y:S07]  /*26e0*/  HMMA.16816.F16 R44, R4.reuse, R24, R64 ;  /* 0x00000018042c723c */ /* 0x050fee0000000840 */
[C---:B------:R-:W-:Y:S01]  /*26f0*/  IADD3 R25, R143.reuse, -0x740, RZ ;  /* 0xfffff8c08f197810 */ /* 0x040fe20007ffe0ff */
[----:B------:R-:W-:Y:S01]  /*2700*/  HMMA.16816.F16 R140, R4, R12, R76 ;  /* 0x0000000c048c723c */ /* 0x000fe2000000084c */
[----:B------:R-:W-:-:S03]  /*2710*/  IADD3 R143, R143, -0x720, RZ ;  /* 0xfffff8e08f8f7810 */ /* 0x000fc60007ffe0ff */
[----:B------:R-:W-:-:S03]  /*2720*/  IMAD.U32 R8, R142, 0x2, R25 ;  /* 0x000000028e087824 */ /* 0x000fc600078e0019 */
[C---:B------:R-:W-:Y:S01]  /*2730*/  IADD3 R13, R3.reuse, 0xa1e0, RZ ;  /* 0x0000a1e0030d7810 */ /* 0x040fe20007ffe0ff */
[----:B------:R-:W-:Y:S01]  /*2740*/  HMMA.16816.F16 R82, R4, R10, R82 ;  /* 0x0000000a0452723c */ /* 0x000fe20000000852 */
[C---:B------:R-:W-:Y:S01]  /*2750*/  IMAD.U32 R12, R2.reuse, 0x2, R57 ;  /* 0x00000002020c7824 */ /* 0x040fe200078e0039 */
[----:B------:R-:W-:Y:S02]  /*2760*/  IADD3 R77, R3, 0xc0e0, RZ ;  /* 0x0000c0e0034d7810 */ /* 0x000fe40007ffe0ff */
[----:B------:R-:W-:-:S03]  /*2770*/  IMAD.U32 R13, R2, 0x2, R13 ;  /* 0x00000002020d7824 */ /* 0x000fc600078e000d */
[----:B------:R-:W-:Y:S01]  /*2780*/  IADD3 R11, R3, 0xa1c0, RZ ;  /* 0x0000a1c0030b7810 */ /* 0x000fe20007ffe0ff */
[----:B-----5:R-:W-:Y:S01]  /*2790*/  HMMA.16816.F16 R28, R4, R28, R60 ;  /* 0x0000001c041c723c */ /* 0x020fe2000000083c */
[----:B------:R-:W-:Y:S03]  /*27a0*/  LDSM.16.MT88.4 R48, [R13] ;  /* 0x000000000d30783b */ /* 0x000fe60000004200 */
[----:B------:R-:W-:-:S03]  /*27b0*/  IMAD.U32 R11, R2, 0x2, R11 ;  /* 0x00000002020b7824 */ /* 0x000fc600078e000b */
[C---:B------:R-:W-:Y:S01]  /*27c0*/  IMAD.U32 R60, R2.reuse, 0x2, R23 ;  /* 0x00000002023c7824 */ /* 0x040fe200078e0017 */
[C---:B------:R-:W-:Y:S07]  /*27d0*/  HMMA.16816.F16 R118, R4.reuse, R14, R78 ;  /* 0x0000000e0476723c */ /* 0x040fee000000084e */
[C---:B------:R-:W-:Y:S01]  /*27e0*/  IADD3 R15, R3.reuse, 0xa200, RZ ;  /* 0x0000a200030f7810 */ /* 0x040fe20007ffe0ff */
[C---:B------:R-:W-:Y:S07]  /*27f0*/  HMMA.16816.F16 R34, R4.reuse, R34, R58 ;  /* 0x000000220422723c */ /* 0x040fee000000083a */
[C---:B------:R-:W-:Y:S01]  /*2800*/  IADD3 R59, R3.reuse, 0xc0c0, RZ ;  /* 0x0000c0c0033b7810 */ /* 0x040fe20007ffe0ff */
[C---:B------:R-:W-:Y:S07]  /*2810*/  HMMA.16816.F16 R108, R4.reuse, R16, R72 ;  /* 0x00000010046c723c */ /* 0x040fee0000000848 */
[----:B------:R-:W-:Y:S01]  /*2820*/  IADD3 R17, R3, 0xc100, RZ ;  /* 0x0000c10003117810 */ /* 0x000fe20007ffe0ff */
[----:B------:R-:W-:Y:S01]  /*2830*/  HMMA.16816.F16 R30, R4, R30, R62 ;  /* 0x0000001e041e723c */ /* 0x000fe2000000083e */
[C---:B------:R-:W-:Y:S01]  /*2840*/  IMAD.U32 R72, R2.reuse, 0x2, R15 ;  /* 0x0000000202487824 */ /* 0x040fe200078e000f */
[----:B------:R-:W2:Y:S01]  /*2850*/  LDSM.16.MT88.4 R60, [R60] ;  /* 0x000000003c3c783b */ /* 0x000ea20000004200 */
[----:B------:R-:W-:-:S02]  /*2860*/  IMAD.U32 R16, R2, 0x2, R59 ;  /* 0x0000000202107824 */ /* 0x000fc400078e003b */
[C---:B------:R-:W-:Y:S01]  /*2870*/  IMAD.U32 R24, R2.reuse, 0x2, R17 ;  /* 0x0000000202187824 */ /* 0x040fe200078e0011 */
[----:B------:R-:W-:Y:S02]  /*2880*/  LDSM.16.MT88.4 R12, [R12] ;  /* 0x000000000c0c783b */ /* 0x000fe40000004200 */
[C---:B------:R-:W-:Y:S02]  /*2890*/  HMMA.16816.F16 R98, R4.reuse, R26, R66 ;  /* 0x0000001a0462723c */ /* 0x040fe40000000842 */
[----:B------:R-:W-:Y:S04]  /*28a0*/  LDSM.16.MT88.4 R64, [R11] ;  /* 0x000000000b40783b */ /* 0x000fe80000004200 */
[----:B------:R-:W3:Y:S01]  /*28b0*/  LDSM.16.M88.4 R8, [R8] ;  /* 0x000000000808783b */ /* 0x000ee20000000200 */
[----:B------:R-:W-:Y:S01]  /*28c0*/  IADD3 R27, R3, 0xc080, RZ ;  /* 0x0000c080031b7810 */ /* 0x000fe20007ffe0ff */
[----:B------:R-:W-:Y:S04]  /*28d0*/  HMMA.16816.F16 R100, R4, R20, R68 ;  /* 0x000000140464723c */ /* 0x000fe80000000844 */
[----:B------:R-:W-:-:S02]  /*28e0*/  IMAD.U32 R56, R2, 0x2, R27 ;  /* 0x0000000202387824 */ /* 0x000fc400078e001b */
[----:B------:R-:W-:Y:S01]  /*28f0*/  LDSM.16.MT88.4 R24, [R24] ;  /* 0x000000001818783b */ /* 0x000fe20000004200 */
[C---:B------:R-:W-:Y:S01]  /*2900*/  IADD3 R21, R3.reuse, 0xa240, RZ ;  /* 0x0000a24003157810 */ /* 0x040fe20007ffe0ff */
[C---:B------:R-:W-:Y:S01]  /*2910*/  HMMA.16816.F16 R110, R4.reuse, R18, R74 ;  /* 0x00000012046e723c */ /* 0x040fe2000000084a */
[C---:B------:R-:W-:Y:S01]  /*2920*/  IMAD.U32 R20, R2.reuse, 0x2, R77 ;  /* 0x0000000202147824 */ /* 0x040fe200078e004d */
[----:B------:R-:W4:Y:S02]  /*2930*/  LDSM.16.MT88.4 R72, [R72] ;  /* 0x000000004848783b */ /* 0x000f240000004200 */
[C---:B------:R-:W-:Y:S02]  /*2940*/  IMAD.U32 R68, R2.reuse, 0x2, R21 ;  /* 0x0000000202447824 */ /* 0x040fe400078e0015 */
[----:B------:R-:W-:Y:S01]  /*2950*/  LDSM.16.MT88.4 R56, [R56] ;  /* 0x000000003838783b */ /* 0x000fe20000004200 */
[----:B------:R-:W-:Y:S01]  /*2960*/  IADD3 R19, R3, 0xa220, RZ ;  /* 0x0000a22003137810 */ /* 0x000fe20007ffe0ff */
[----:B-1----:R-:W-:Y:S02]  /*2970*/  HMMA.16816.F16 R96, R4, R52, R132 ;  /* 0x000000340460723c */ /* 0x002fe40000000884 */
[----:B------:R-:W-:Y:S02]  /*2980*/  LDSM.16.MT88.4 R20, [R20] ;  /* 0x000000001414783b */ /* 0x000fe40000004200 */
[----:B------:R-:W-:-:S02]  /*2990*/  IMAD.U32 R104, R2, 0x2, R19 ;  /* 0x0000000202687824 */ /* 0x000fc400078e0013 */
[----:B------:R-:W1:Y:S02]  /*29a0*/  LDSM.16.MT88.4 R16, [R16] ;  /* 0x000000001010783b */ /* 0x000e640000004200 */
[C---:B------:R-:W-:Y:S02]  /*29b0*/  HMMA.16816.F16 R86, R4.reuse, R94, R86 ;  /* 0x0000005e0456723c */ /* 0x040fe40000000856 */
[----:B------:R-:W5:Y:S04]  /*29c0*/  LDSM.16.MT88.4 R104, [R104] ;  /* 0x000000006868783b */ /* 0x000f680000004200 */
[----:B------:R-:W1:Y:S02]  /*29d0*/  LDSM.16.MT88.4 R68, [R68] ;  /* 0x000000004444783b */ /* 0x000e640000004200 */
[----:B--2---:R-:W-:Y:S08]  /*29e0*/  HMMA.16816.F16 R52, R4, R62, R38 ;  /* 0x0000003e0434723c */ /* 0x004ff00000000826 */
[----:B---3--:R-:W-:Y:S07]  /*29f0*/  HMMA.16816.F16 R38, R8, R12, R28 ;  /* 0x0000000c0826723c */ /* 0x008fee000000081c */
[C---:B------:R-:W-:Y:S01]  /*2a00*/  IADD3 R13, R3.reuse, 0xc120, RZ ;  /* 0x0000c120030d7810 */ /* 0x040fe20007ffe0ff */
[----:B------:R-:W-:Y:S01]  /*2a10*/  HMMA.16816.F16 R84, R4, R92, R84 ;  /* 0x0000005c0454723c */ /* 0x000fe20000000854 */
[----:B------:R-:W-:-:S07]  /*2a20*/  IADD3 R29, R3, 0xc220, RZ ;  /* 0x0000c220031d7810 */ /* 0x000fce0007ffe0ff */
[C---:B------:R-:W-:Y:S08]  /*2a30*/  HMMA.16816.F16 R94, R4.reuse, R54, R138 ;  /* 0x00000036045e723c */ /* 0x040ff0000000088a */
[C---:B------:R-:W-:Y:S08]  /*2a40*/  HMMA.16816.F16 R92, R4.reuse, R88, R136 ;  /* 0x00000058045c723c */ /* 0x040ff00000000888 */
[----:B----4-:R-:W-:Y:S07]  /*2a50*/  HMMA.16816.F16 R54, R4, R72, R122 ;  /* 0x000000480436723c */ /* 0x010fee000000087a */
[----:B------:R-:W-:Y:S01]  /*2a60*/  IMAD.U32 R72, R2, 0x2, R13 ;  /* 0x0000000202487824 */ /* 0x000fe200078e000d */
[----:B------:R-:W-:Y:S01]  /*2a70*/  HMMA.16816.F16 R132, R8, R14, R30 ;  /* 0x0000000e0884723c */ /* 0x000fe2000000081e */
[----:B------:R-:W-:-:S05]  /*2a80*/  IADD3 R13, R3, 0xe080, RZ ;  /* 0x0000e080030d7810 */ /* 0x000fca0007ffe0ff */
[----:B------:R-:W-:Y:S01]  /*2a90*/  IMAD.U32 R13, R2, 0x2, R13 ;  /* 0x00000002020d7824 */ /* 0x000fe200078e000d */
[C---:B------:R-:W-:Y:S01]  /*2aa0*/  IADD3 R15, R3.reuse, 0xc140, RZ ;  /* 0x0000c140030f7810 */ /* 0x040fe20007ffe0ff */
[----:B------:R-:W-:Y:S01]  /*2ab0*/  HMMA.16816.F16 R90, R4, R90, R134 ;  /* 0x0000005a045a723c */ /* 0x000fe20000000886 */
[----:B------:R-:W-:-:S03]  /*2ac0*/  IADD3 R31, R3, 0xc240, RZ ;  /* 0x0000c240031f7810 */ /* 0x000fc60007ffe0ff */
[----:B------:R-:W-:Y:S01]  /*2ad0*/  IMAD.U32 R76, R2, 0x2, R15 ;  /* 0x00000002024c7824 */ /* 0x000fe200078e000f */
[----:B------:R-:W-:-:S03]  /*2ae0*/  IADD3 R15, R3, 0xe0a0, RZ ;  /* 0x0000e0a0030f7810 */ /* 0x000fc60007ffe0ff */
[C---:B------:R-:W-:Y:S02]  /*2af0*/  HMMA.16816.F16 R88, R4.reuse, R64, R130 ;  /* 0x000000400458723c */ /* 0x040fe40000000882 */
[C---:B------:R-:W-:Y:S01]  /*2b00*/  IMAD.U32 R28, R2.reuse, 0x2, R15 ;  /* 0x00000002021c7824 */ /* 0x040fe200078e000f */
[----:B------:R-:W-:Y:S04]  /*2b10*/  LDSM.16.MT88.4 R76, [R76] ;  /* 0x000000004c4c783b */ /* 0x000fe80000004200 */
[----:B------:R-:W-:Y:S01]  /*2b20*/  LDSM.16.MT88.4 R12, [R13] ;  /* 0x000000000d0c783b */ /* 0x000fe20000004200 */
[C---:B------:R-:W-:Y:S08]  /*2b30*/  HMMA.16816.F16 R66, R4.reuse, R66, R128 ;  /* 0x000000420442723c */ /* 0x040ff00000000880 */
[----:B------:R-:W-:Y:S08]  /*2b40*/  HMMA.16816.F16 R48, R4, R48, R126 ;  /* 0x000000300430723c */ /* 0x000ff0000000087e */
[C---:B-1----:R-:W-:Y:S07]  /*2b50*/  HMMA.16816.F16 R138, R8.reuse, R16, R44 ;  /* 0x00000010088a723c */ /* 0x042fee000000082c */
[C---:B------:R-:W-:Y:S01]  /*2b60*/  IADD3 R17, R3.reuse, 0xc160, RZ ;  /* 0x0000c16003117810 */ /* 0x040fe20007ffe0ff */
[----:B------:R-:W-:Y:S01]  /*2b70*/  HMMA.16816.F16 R136, R8, R18, R98 ;  /* 0x000000120888723c */ /* 0x000fe20000000862 */
[----:B------:R-:W-:Y:S01]  /*2b80*/  IADD3 R45, R3, 0xc260, RZ ;  /* 0x0000c260032d7810 */ /* 0x000fe20007ffe0ff */
[----:B------:R-:W-:-:S02]  /*2b90*/  IMAD.U32 R16, R2, 0x2, R29 ;  /* 0x0000000202107824 */ /* 0x000fc400078e001d */
[C---:B------:R-:W-:Y:S02]  /*2ba0*/  IMAD.U32 R17, R2.reuse, 0x2, R17 ;  /* 0x0000000202117824 */ /* 0x040fe400078e0011 */
[----:B------:R-:W-:Y:S01]  /*2bb0*/  IMAD.U32 R45, R2, 0x2, R45 ;  /* 0x00000002022d7824 */ /* 0x000fe200078e002d */
[C---:B------:R-:W-:Y:S01]  /*2bc0*/  IADD3 R19, R3.reuse, 0xc180, RZ ;  /* 0x0000c18003137810 */ /* 0x040fe20007ffe0ff */
[C---:B------:R-:W-:Y:S03]  /*2bd0*/  HMMA.16816.F16 R134, R8.reuse, R20, R100 ;  /* 0x000000140886723c */ /* 0x040fe60000000864 */
[----:B------:R1:W-:Y:S04]  /*2be0*/  LDSM.16.MT88.4 R112, [R45] ;  /* 0x000000002d70783b */ /* 0x0003e80000004200 */
[C---:B------:R-:W-:Y:S01]  /*2bf0*/  IADD3 R21, R3.reuse, 0xc1a0, RZ ;  /* 0x0000c1a003157810 */ /* 0x040fe20007ffe0ff */
[----:B------:R-:W-:Y:S01]  /*2c00*/  HMMA.16816.F16 R130, R8, R22, R102 ;  /* 0x000000160882723c */ /* 0x000fe20000000866 */
[----:B------:R-:W-:Y:S01]  /*2c10*/  LDSM.16.MT88.4 R100, [R17] ;  /* 0x000000001164783b */ /* 0x000fe20000004200 */
[----:B-1----:R-:W-:-:S05]  /*2c20*/  IADD3 R45, R3, 0xe1e0, RZ ;  /* 0x0000e1e0032d7810 */ /* 0x002fca0007ffe0ff */
[C---:B------:R-:W-:Y:S01]  /*2c30*/  IADD3 R23, R3.reuse, 0xc1c0, RZ ;  /* 0x0000c1c003177810 */ /* 0x040fe20007ffe0ff */
[C---:B------:R-:W-:Y:S07]  /*2c40*/  HMMA.16816.F16 R128, R8.reuse, R24, R108 ;  /* 0x000000180880723c */ /* 0x040fee000000086c */
[----:B------:R-:W-:Y:S01]  /*2c50*/  IADD3 R25, R3, 0xc1e0, RZ ;  /* 0x0000c1e003197810 */ /* 0x000fe20007ffe0ff */
[----:B------:R-:W-:Y:S01]  /*2c60*/  HMMA.16816.F16 R126, R8, R26, R110 ;  /* 0x0000001a087e723c */ /* 0x000fe2000000086e */
[----:B------:R-:W-:-:S02]  /*2c70*/  IMAD.U32 R108, R2, 0x2, R31 ;  /* 0x00000002026c7824 */ /* 0x000fc400078e001f */
[----:B------:R-:W-:Y:S01]  /*2c80*/  LDSM.16.MT88.4 R28, [R28] ;  /* 0x000000001c1c783b */ /* 0x000fe20000004200 */
[----:B------:R-:W-:-:S03]  /*2c90*/  IMAD.U32 R25, R2, 0x2, R25 ;  /* 0x0000000202197824 */ /* 0x000fc600078e0019 */
[----:B------:R-:W-:Y:S01]  /*2ca0*/  IADD3 R27, R3, 0xc200, RZ ;  /* 0x0000c200031b7810 */ /* 0x000fe20007ffe0ff */
[C---:B------:R-:W-:Y:S01]  /*2cb0*/  HMMA.16816.F16 R50, R4.reuse, R50, R124 ;  /* 0x000000320432723c */ /* 0x040fe2000000087c */
[----:B------:R-:W1:Y:S03]  /*2cc0*/  LDSM.16.MT88.4 R108, [R108] ;  /* 0x000000006c6c783b */ /* 0x000e660000004200 */
[C---:B------:R-:W-:Y:S02]  /*2cd0*/  IMAD.U32 R20, R2.reuse, 0x2, R27 ;  /* 0x0000000202147824 */ /* 0x040fe400078e001b */
[----:B------:R-:W-:Y:S02]  /*2ce0*/  LDSM.16.MT88.4 R24, [R25] ;  /* 0x000000001918783b */ /* 0x000fe40000004200 */
[C---:B------:R-:W-:Y:S02]  /*2cf0*/  HMMA.16816.F16 R64, R4.reuse, R74, R120 ;  /* 0x0000004a0440723c */ /* 0x040fe40000000878 */
[----:B------:R-:W2:Y:S06]  /*2d00*/  LDSM.16.MT88.4 R72, [R72] ;  /* 0x000000004848783b */ /* 0x000eac0000004200 */
[C---:B-----5:R-:W-:Y:S08]  /*2d10*/  HMMA.16816.F16 R104, R4.reuse, R104, R116 ;  /* 0x000000680468723c */ /* 0x060ff00000000874 */
[C---:B------:R-:W-:Y:S08]  /*2d20*/  HMMA.16816.F16 R46, R4.reuse, R106, R46 ;  /* 0x0000006a042e723c */ /* 0x040ff0000000082e */
[C---:B------:R-:W-:Y:S07]  /*2d30*/  HMMA.16816.F16 R40, R4.reuse, R68, R40 ;  /* 0x000000440428723c */ /* 0x040fee0000000828 */
[C---:B------:R-:W-:Y:S01]  /*2d40*/  IMAD.U32 R68, R2.reuse, 0x2, R19 ;  /* 0x0000000202447824 */ /* 0x040fe200078e0013 */
[C---:B------:R-:W-:Y:S01]  /*2d50*/  HMMA.16816.F16 R42, R4.reuse, R70, R42 ;  /* 0x00000046042a723c */ /* 0x040fe2000000082a */
[----:B------:R-:W-:Y:S04]  /*2d60*/  LDSM.16.MT88.4 R16, [R16] ;  /* 0x000000001010783b */ /* 0x000fe80000004200 */
[----:B------:R-:W-:Y:S03]  /*2d70*/  LDSM.16.MT88.4 R68, [R68] ;  /* 0x000000004444783b */ /* 0x000fe60000004200 */
[----:B------:R-:W-:Y:S07]  /*2d80*/  HMMA.16816.F16 R36, R4, R60, R36 ;  /* 0x0000003c0424723c */ /* 0x000fee0000000824 */
[----:B------:R-:W-:Y:S01]  /*2d90*/  IMAD.U32 R60, R2, 0x2, R21 ;  /* 0x00000002023c7824 */ /* 0x000fe200078e0015 */
[C---:B------:R-:W-:Y:S05]  /*2da0*/  HMMA.16816.F16 R6, R8.reuse, R56, R32 ;  /* 0x000000380806723c */ /* 0x040fea0000000820 */
[----:B------:R-:W-:Y:S02]  /*2db0*/  LDSM.16.MT88.4 R60, [R60] ;  /* 0x000000003c3c783b */ /* 0x000fe40000004200 */
[----:B------:R-:W-:Y:S01]  /*2dc0*/  IMAD.U32 R56, R142, 0x2, R143 ;  /* 0x000000028e387824 */ /* 0x000fe200078e008f */
[----:B------:R-:W-:Y:S01]  /*2dd0*/  HMMA.16816.F16 R4, R8, R58, R34 ;  /* 0x0000003a0804723c */ /* 0x000fe20000000822 */
[----:B------:R-:W-:-:S02]  /*2de0*/  IMAD.U32 R32, R2, 0x2, R23 ;  /* 0x0000000202207824 */ /* 0x000fc400078e0017 */
[----:B------:R-:W-:Y:S04]  /*2df0*/  LDSM.16.MT88.4 R20, [R20] ;  /* 0x000000001414783b */ /* 0x000fe80000004200 */
[----:B------:R-:W3:Y:S01]  /*2e00*/  LDSM.16.M88.4 R56, [R56] ;  /* 0x000000003838783b */ /* 0x000ee20000000200 */
[C---:B-1----:R-:W-:Y:S03]  /*2e10*/  HMMA.16816.F16 R110, R8.reuse, R110, R42 ;  /* 0x0000006e086e723c */ /* 0x042fe6000000082a */
[----:B------:R-:W1:Y:S05]  /*2e20*/  LDSM.16.MT88.4 R32, [R32] ;  /* 0x000000002020783b */ /* 0x000e6a0000004200 */
[C---:B--2---:R-:W-:Y:S08]  /*2e30*/  HMMA.16816.F16 R122, R8.reuse, R74, R118 ;  /* 0x0000004a087a723c */ /* 0x044ff00000000876 */
[C---:B------:R-:W-:Y:S08]  /*2e40*/  HMMA.16816.F16 R124, R8.reuse, R72, R140 ;  /* 0x00000048087c723c */ /* 0x040ff0000000088c */
[C---:B------:R-:W-:Y:S07]  /*2e50*/  HMMA.16816.F16 R120, R8.reuse, R76, R80 ;  /* 0x0000004c0878723c */ /* 0x040fee0000000850 */
[----:B------:R-:W-:Y:S01]  /*2e60*/  IMAD.U32 R76, R2, 0x2, R45 ;  /* 0x00000002024c7824 */ /* 0x000fe200078e002d */
[----:B------:R-:W-:Y:S05]  /*2e70*/  HMMA.16816.F16 R118, R8, R78, R82 ;  /* 0x0000004e0876723c */ /* 0x000fea0000000852 */
[----:B------:R-:W-:Y:S03]  /*2e80*/  LDSM.16.MT88.4 R76, [R76] ;  /* 0x000000004c4c783b */ /* 0x000fe60000004200 */
[----:B---3--:R-:W-:Y:S07]  /*2e90*/  HMMA.16816.F16 R42, R56, R12, R6 ;  /* 0x0000000c382a723c */ /* 0x008fee0000000806 */
[C---:B------:R-:W-:Y:S01]  /*2ea0*/  IADD3 R7, R3.reuse, 0xe0e0, RZ ;  /* 0x0000e0e003077810 */ /* 0x040fe20007ffe0ff */
[----:B------:R-:W-:Y:S01]  /*2eb0*/  HMMA.16816.F16 R116, R8, R100, R84 ;  /* 0x000000640874723c */ /* 0x000fe20000000854 */
[----:B------:R-:W-:-:S05]  /*2ec0*/  IADD3 R13, R3, 0xe140, RZ ;  /* 0x0000e140030d7810 */ /* 0x000fca0007ffe0ff */
[C---:B------:R-:W-:Y:S02]  /*2ed0*/  IMAD.U32 R13, R2.reuse, 0x2, R13 ;  /* 0x00000002020d7824 */ /* 0x040fe400078e000d */
[C---:B------:R-:W-:Y:S08]  /*2ee0*/  HMMA.16816.F16 R98, R8.reuse, R102, R86 ;  /* 0x000000660862723c */ /* 0x040ff00000000856 */
[C---:B------:R-:W-:Y:S08]  /*2ef0*/  HMMA.16816.F16 R96, R8.reuse, R68, R96 ;  /* 0x000000440860723c */ /* 0x040ff00000000860 */
[C---:B------:R-:W-:Y:S08]  /*2f00*/  HMMA.16816.F16 R94, R8.reuse, R70, R94 ;  /* 0x00000046085e723c */ /* 0x040ff0000000085e */
[C---:B------:R-:W-:Y:S07]  /*2f10*/  HMMA.16816.F16 R92, R8.reuse, R60, R92 ;  /* 0x0000003c085c723c */ /* 0x040fee000000085c */
[----:B------:R-:W-:Y:S01]  /*2f20*/  IADD3 R61, R3, 0xe220, RZ ;  /* 0x0000e220033d7810 */ /* 0x000fe20007ffe0ff */
[----:B------:R-:W-:Y:S04]  /*2f30*/  HMMA.16816.F16 R90, R8, R62, R90 ;  /* 0x0000003e085a723c */ /* 0x000fe8000000085a */
[----:B------:R-:W-:-:S04]  /*2f40*/  IMAD.U32 R72, R2, 0x2, R61 ;  /* 0x0000000202487824 */ /* 0x000fc800078e003d */
[C---:B-1----:R-:W-:Y:S02]  /*2f50*/  HMMA.16816.F16 R88, R8.reuse, R32, R88 ;  /* 0x000000200858723c */ /* 0x042fe40000000858 */
[----:B------:R-:W-:Y:S05]  /*2f60*/  LDSM.16.MT88.4 R72, [R72] ;  /* 0x000000004848783b */ /* 0x000fea0000004200 */
[C---:B------:R-:W-:Y:S01]  /*2f70*/  IADD3 R33, R3.reuse, 0xe180, RZ ;  /* 0x0000e18003217810 */ /* 0x040fe20007ffe0ff */
[C---:B------:R-:W-:Y:S07]  /*2f80*/  HMMA.16816.F16 R66, R8.reuse, R34, R66 ;  /* 0x000000220842723c */ /* 0x040fee0000000842 */
[----:B------:R-:W-:Y:S01]  /*2f90*/  IADD3 R35, R3, 0xe1a0, RZ ;  /* 0x0000e1a003237810 */ /* 0x000fe20007ffe0ff */
[----:B------:R-:W-:Y:S04]  /*2fa0*/  HMMA.16816.F16 R48, R8, R24, R48 ;  /* 0x000000180830723c */ /* 0x000fe80000000830 */
[----:B------:R-:W-:-:S03]  /*2fb0*/  IMAD.U32 R35, R2, 0x2, R35 ;  /* 0x0000000202237824 */ /* 0x000fc600078e0023 */
[C---:B------:R-:W-:Y:S01]  /*2fc0*/  IMAD.U32 R24, R2.reuse, 0x2, R7 ;  /* 0x0000000202187824 */ /* 0x040fe200078e0007 */
[C---:B------:R-:W-:Y:S01]  /*2fd0*/  HMMA.16816.F16 R50, R8.reuse, R26, R50 ;  /* 0x0000001a0832723c */ /* 0x040fe20000000832 */
[----:B------:R-:W-:Y:S04]  /*2fe0*/  LDSM.16.MT88.4 R84, [R35] ;  /* 0x000000002354783b */ /* 0x000fe80000004200 */
[----:B------:R-:W1:Y:S03]  /*2ff0*/  LDSM.16.MT88.4 R24, [R24] ;  /* 0x000000001818783b */ /* 0x000e660000004200 */
[C---:B------:R-:W-:Y:S08]  /*3000*/  HMMA.16816.F16 R54, R8.reuse, R20, R54 ;  /* 0x000000140836723c */ /* 0x040ff00000000836 */
[C---:B------:R-:W-:Y:S08]  /*3010*/  HMMA.16816.F16 R64, R8.reuse, R22, R64 ;  /* 0x000000160840723c */ /* 0x040ff00000000840 */
[C---:B------:R-:W-:Y:S08]  /*3020*/  HMMA.16816.F16 R104, R8.reuse, R16, R104 ;  /* 0x000000100868723c */ /* 0x040ff00000000868 */
[C---:B------:R-:W-:Y:S07]  /*3030*/  HMMA.16816.F16 R106, R8.reuse, R18, R46 ;  /* 0x00000012086a723c */ /* 0x040fee000000082e */
[----:B------:R-:W-:Y:S01]  /*3040*/  IADD3 R47, R3, 0xe200, RZ ;  /* 0x0000e200032f7810 */ /* 0x000fe20007ffe0ff */
[----:B------:R-:W-:Y:S04]  /*3050*/  HMMA.16816.F16 R108, R8, R108, R40 ;  /* 0x0000006c086c723c */ /* 0x000fe80000000828 */
[----:B------:R-:W-:-:S04]  /*3060*/  IMAD.U32 R80, R2, 0x2, R47 ;  /* 0x0000000202507824 */ /* 0x000fc800078e002f */
[C---:B------:R-:W-:Y:S02]  /*3070*/  HMMA.16816.F16 R112, R8.reuse, R112, R36 ;  /* 0x000000700870723c */ /* 0x040fe40000000824 */
[----:B------:R-:W-:Y:S05]  /*3080*/  LDSM.16.MT88.4 R80, [R80] ;  /* 0x000000005050783b */ /* 0x000fea0000004200 */
[----:B------:R-:W-:Y:S01]  /*3090*/  IADD3 R37, R3, 0xe1c0, RZ ;  /* 0x0000e1c003257810 */ /* 0x000fe20007ffe0ff */
[----:B------:R-:W-:Y:S04]  /*30a0*/  HMMA.16816.F16 R52, R8, R114, R52 ;  /* 0x000000720834723c */ /* 0x000fe80000000834 */
[----:B------:R-:W-:-:S03]  /*30b0*/  IMAD.U32 R44, R2, 0x2, R37 ;  /* 0x00000002022c7824 */ /* 0x000fc600078e0025 */
[C---:B------:R-:W-:Y:S01]  /*30c0*/  IADD3 R9, R3.reuse, 0xe100, RZ ;  /* 0x0000e10003097810 */ /* 0x040fe20007ffe0ff */
[C---:B------:R-:W-:Y:S01]  /*30d0*/  HMMA.16816.F16 R40, R56.reuse, R14, R4 ;  /* 0x0000000e3828723c */ /* 0x040fe20000000804 */
[C---:B------:R-:W-:Y:S01]  /*30e0*/  IADD3 R11, R3.reuse, 0xe120, RZ ;  /* 0x0000e120030b7810 */ /* 0x040fe20007ffe0ff */
[----:B------:R-:W2:Y:S02]  /*30f0*/  LDSM.16.MT88.4 R44, [R44] ;  /* 0x000000002c2c783b */ /* 0x000ea40000004200 */
[C---:B------:R-:W-:Y:S02]  /*3100*/  IMAD.U32 R20, R2.reuse, 0x2, R9 ;  /* 0x0000000202147824 */ /* 0x040fe400078e0009 */
[C---:B------:R-:W-:Y:S01]  /*3110*/  IMAD.U32 R16, R2.reuse, 0x2, R11 ;  /* 0x0000000202107824 */ /* 0x040fe200078e000b */
[C---:B------:R-:W-:Y:S01]  /*3120*/  IADD3 R15, R3.reuse, 0xe160, RZ ;  /* 0x0000e160030f7810 */ /* 0x040fe20007ffe0ff */
[----:B------:R-:W-:Y:S01]  /*3130*/  HMMA.16816.F16 R38, R56, R28, R38 ;  /* 0x0000001c3826723c */ /* 0x000fe20000000826 */
[----:B------:R-:W-:Y:S01]  /*3140*/  IADD3 R5, R3, 0xe0c0, RZ ;  /* 0x0000e0c003057810 */ /* 0x000fe20007ffe0ff */
[C---:B------:R-:W-:Y:S01]  /*3150*/  IMAD.U32 R4, R2.reuse, 0x2, R33 ;  /* 0x0000000202047824 */ /* 0x040fe200078e0021 */
[----:B------:R-:W3:Y:S01]  /*3160*/  LDSM.16.MT88.4 R20, [R20] ;  /* 0x000000001414783b */ /* 0x000ee20000004200 */
[----:B------:R-:W-:-:S02]  /*3170*/  IMAD.U32 R8, R2, 0x2, R15 ;  /* 0x0000000202087824 */ /* 0x000fc400078e000f */
[C---:B------:R-:W-:Y:S01]  /*3180*/  IMAD.U32 R5, R2.reuse, 0x2, R5 ;  /* 0x0000000202057824 */ /* 0x040fe200078e0005 */
[C---:B------:R-:W-:Y:S01]  /*3190*/  IADD3 R29, R3.reuse, 0xe240, RZ ;  /* 0x0000e240031d7810 */ /* 0x040fe20007ffe0ff */
[----:B------:R-:W4:Y:S01]  /*31a0*/  LDSM.16.MT88.4 R16, [R16] ;  /* 0x000000001010783b */ /* 0x000f220000004200 */
[----:B------:R-:W-:Y:S01]  /*31b0*/  IADD3 R3, R3, 0xe260, RZ ;  /* 0x0000e26003037810 */ /* 0x000fe20007ffe0ff */
[----:B------:R-:W-:Y:S02]  /*31c0*/  HMMA.16816.F16 R36, R56, R30, R132 ;  /* 0x0000001e3824723c */ /* 0x000fe40000000884 */
[C---:B------:R-:W-:Y:S01]  /*31d0*/  IMAD.U32 R68, R2.reuse, 0x2, R29 ;  /* 0x0000000202447824 */ /* 0x040fe200078e001d */
[----:B------:R-:W5:Y:S01]  /*31e0*/  LDSM.16.MT88.4 R12, [R13] ;  /* 0x000000000d0c783b */ /* 0x000f620000004200 */
[----:B------:R-:W-:-:S03]  /*31f0*/  IMAD.U32 R3, R2, 0x2, R3 ;  /* 0x0000000202037824 */ /* 0x000fc600078e0003 */
[----:B------:R-:W-:Y:S01]  /*3200*/  LDSM.16.MT88.4 R100, [R5] ;  /* 0x000000000564783b */ /* 0x000fe20000004200 */
[C---:B-1----:R-:W-:Y:S03]  /*3210*/  HMMA.16816.F16 R30, R56.reuse, R24, R134 ;  /* 0x00000018381e723c */ /* 0x042fe60000000886 */
[----:B------:R-:W1:Y:S04]  /*3220*/  LDSM.16.MT88.4 R8, [R8] ;  /* 0x000000000808783b */ /* 0x000e680000004200 */
[----:B------:R-:W1:Y:S01]  /*3230*/  LDSM.16.MT88.4 R4, [R4] ;  /* 0x000000000404783b */ /* 0x000e620000004200 */
[C---:B------:R-:W-:Y:S03]  /*3240*/  HMMA.16816.F16 R28, R56.reuse, R26, R130 ;  /* 0x0000001a381c723c */ /* 0x040fe60000000882 */
[----:B------:R-:W1:Y:S04]  /*3250*/  LDSM.16.MT88.4 R68, [R68] ;  /* 0x000000004444783b */ /* 0x000e680000004200 */
[----:B------:R-:W1:Y:S01]  /*3260*/  LDSM.16.MT88.4 R60, [R3] ;  /* 0x00000000033c783b */ /* 0x000e620000004200 */
[C---:B--2---:R-:W-:Y:S08]  /*3270*/  HMMA.16816.F16 R44, R56.reuse, R44, R88 ;  /* 0x0000002c382c723c */ /* 0x044ff00000000858 */
[C---:B------:R-:W-:Y:S08]  /*3280*/  HMMA.16816.F16 R46, R56.reuse, R46, R66 ;  /* 0x0000002e382e723c */ /* 0x040ff00000000842 */
[C---:B---3--:R-:W-:Y:S08]  /*3290*/  HMMA.16816.F16 R26, R56.reuse, R20, R128 ;  /* 0x00000014381a723c */ /* 0x048ff00000000880 */
[C---:B------:R-:W-:Y:S08]  /*32a0*/  HMMA.16816.F16 R24, R56.reuse, R22, R126 ;  /* 0x000000163818723c */ /* 0x040ff0000000087e */
[C---:B----4-:R-:W-:Y:S08]  /*32b0*/  HMMA.16816.F16 R22, R56.reuse, R16, R124 ;  /* 0x000000103816723c */ /* 0x050ff0000000087c */
[C---:B------:R-:W-:Y:S08]  /*32c0*/  HMMA.16816.F16 R20, R56.reuse, R18, R122 ;  /* 0x000000123814723c */ /* 0x040ff0000000087a */
[C---:B-----5:R-:W-:Y:S08]  /*32d0*/  HMMA.16816.F16 R18, R56.reuse, R12, R120 ;  /* 0x0000000c3812723c */ /* 0x060ff00000000878 */
[C---:B------:R-:W-:Y:S08]  /*32e0*/  HMMA.16816.F16 R16, R56.reuse, R14, R118 ;  /* 0x0000000e3810723c */ /* 0x040ff00000000876 */
[C---:B-1----:R-:W-:Y:S08]  /*32f0*/  HMMA.16816.F16 R14, R56.reuse, R8, R116 ;  /* 0x00000008380e723c */ /* 0x042ff00000000874 */
[C---:B------:R-:W-:Y:S08]  /*3300*/  HMMA.16816.F16 R12, R56.reuse, R10, R98 ;  /* 0x0000000a380c723c */ /* 0x040ff00000000862 */
        /* <DEDUP_REMOVED lines=15> */
[----:B------:R-:W-:Y:S11]  /*3400*/  HMMA.16816.F16 R114, R56, R62, R52 ;  /* 0x0000003e3872723c */ /* 0x000ff60000000834 */
[----:B------:R-:W-:Y:S11]  /*3410*/  @!UPT UIADD3 URZ, URZ, URZ, URZ ;  /* 0x0000003f3f3ff290 */ /* 0x000ff6000fffe03f */
.L_x_25:
[----:B------:R-:W-:Y:S02]  /*3420*/  WARPSYNC 0xffffffff ;  /* 0xffffffff00007948 */ /* 0x000fe40003800000 */
[----:B------:R-:W-:Y:S01]  /*3430*/  IADD3 R0, R0, 0x1, RZ ;  /* 0x0000000100007810 */ /* 0x000fe20007ffe0ff */
[----:B------:R-:W-:Y:S03]  /*3440*/  BAR.SYNC.DEFER_BLOCKING 0x0 ;  /* 0x0000000000007b1d */ /* 0x000fe60000010000 */
[----:B------:R-:W-:-:S13]  /*3450*/  ISETP.GE.AND P0, PT, R0, R159, PT ;  /* 0x0000009f0000720c */ /* 0x000fda0003f06270 */
[----:B------:R-:W-:Y:S01]  /*3460*/  @P0 CALL.REL.NOINC `(.L_x_0) ;  /* 0x0000001000000944 */ /* 0x000fe20003c00000 */
[----:B------:R-:W-:Y:S05]  /*3470*/  BRA `(.L_x_26) ;  /* 0xffffd3e000007947 */ /* 0x000fea000383ffff */
.L_x_0:
[----:B------:R-:W-:-:S13]  /*3480*/  ISETP.GE.AND P0, PT, R163, 0x20, PT ;  /* 0x00000020a300780c */ /* 0x000fda0003f06270 */
[----:B------:R-:W-:Y:S05]  /*3490*/  @!P0 EXIT ;  /* 0x000000000000894d */ /* 0x000fea0003800000 */
[----:B------:R-:W-:Y:S02]  /*34a0*/  LEA R0, R148, UR4, 0x4 ;  /* 0x0000000494007c11 */ /* 0x000fe4000f8e20ff */
[----:B------:R-:W-:Y:S02]  /*34b0*/  IADD3 R54, R144, 0x10, RZ ;  /* 0x0000001090367810 */ /* 0x000fe40007ffe0ff */
[----:B------:R-:W-:Y:S02]  /*34c0*/  IADD3 R0, R0, -0x10, RZ ;  /* 0xfffffff000007810 */ /* 0x000fe40007ffe0ff */
[----:B------:R-:W-:Y:S02]  /*34d0*/  IADD3 R56, R144, 0x20, RZ ;  /* 0x0000002090387810 */ /* 0x000fe40007ffe0ff */
[----:B------:R-:W-:Y:S02]  /*34e0*/  ISETP.GE.AND P0, PT, R0, c[0x0][0x178], PT ;  /* 0x00005e0000007a0c */ /* 0x000fe40003f06270 */
[----:B------:R-:W-:-:S02]  /*34f0*/  IADD3 R57, R144, 0x30, RZ ;  /* 0x0000003090397810 */ /* 0x000fc40007ffe0ff */
[----:B------:R-:W-:Y:S02]  /*3500*/  ISETP.GE.OR P2, PT, R144, c[0x0][0x17c], P0 ;  /* 0x00005f0090007a0c */ /* 0x000fe40000746670 */
[----:B------:R-:W-:Y:S02]  /*3510*/  ISETP.GE.OR P3, PT, R54, c[0x0][0x17c], P0 ;  /* 0x00005f0036007a0c */ /* 0x000fe40000766670 */
[----:B------:R-:W-:Y:S02]  /*3520*/  ISETP.GE.OR P1, PT, R56, c[0x0][0x17c], P0 ;  /* 0x00005f0038007a0c */ /* 0x000fe40000726670 */
[----:B------:R-:W-:-:S07]  /*3530*/  IADD3 R58, R144, 0x40, RZ ;  /* 0x00000040903a7810 */ /* 0x000fce0007ffe0ff */
[----:B------:R-:W-:Y:S05]  /*3540*/  @P2 BRA `(.L_x_27) ;  /* 0x0000015000002947 */ /* 0x000fea0003800000 */
[----:B------:R-:W2:Y:S01]  /*3550*/  S2R R2, SR_LANEID ;  /* 0x0000000000027919 */ /* 0x000ea20000000000 */
[----:B------:R-:W-:Y:S01]  /*3560*/  IMAD R3, R0, c[0x0][0x17c], RZ ;  /* 0x00005f0000037a24 */ /* 0x000fe200078e02ff */
[----:B-1----:R-:W-:Y:S01]  /*3570*/  SHF.R.S32.HI R52, RZ, 0x1f, R144 ;  /* 0x0000001fff347819 */ /* 0x002fe20000011490 */
[----:B------:R-:W-:Y:S01]  /*3580*/  IMAD.MOV.U32 R55, RZ, RZ, c[0x0][0x17c] ;  /* 0x00005f00ff377624 */ /* 0x000fe200078e00ff */
[----:B------:R-:W-:Y:S02]  /*3590*/  WARPSYNC 0xffffffff ;  /* 0xffffffff00007948 */ /* 0x000fe40003800000 */
[----:B------:R-:W-:Y:S02]  /*35a0*/  IADD3 R60, P2, R144, R3, RZ ;  /* 0x00000003903c7210 */ /* 0x000fe40007f5e0ff */
[----:B------:R-:W-:Y:S02]  /*35b0*/  SHF.R.U32.HI R55, RZ, 0x1, R55 ;  /* 0x00000001ff377819 */ /* 0x000fe40000011637 */
[----:B------:R-:W-:Y:S01]  /*35c0*/  LEA.HI.X.SX32 R61, R3, R52, 0x1, P2 ;  /* 0x00000034033d7211 */ /* 0x000fe200010f0eff */
[----:B------:R-:W-:Y:S01]  /*35d0*/  IMAD.MOV.U32 R3, RZ, RZ, RZ ;  /* 0x000000ffff037224 */ /* 0x000fe200078e00ff */
[----:B------:R-:W-:-:S02]  /*35e0*/  LEA R59, P2, R60, c[0x0][0x170], 0x1 ;  /* 0x00005c003c3b7a11 */ /* 0x000fc400078408ff */
[----:B--2---:R-:W-:Y:S02]  /*35f0*/  SHF.R.U32.HI R53, RZ, 0x2, R2 ;  /* 0x00000002ff357819 */ /* 0x004fe40000011602 */
[----:B------:R-:W-:-:S05]  /*3600*/  LOP3.LUT R2, R2, 0x3, RZ, 0xc0, !PT ;  /* 0x0000000302027812 */ /* 0x000fca00078ec0ff */
[----:B------:R-:W-:Y:S01]  /*3610*/  IMAD.WIDE.U32 R2, R53, R55, R2 ;  /* 0x0000003735027225 */ /* 0x000fe200078e0002 */
[----:B------:R-:W-:-:S04]  /*3620*/  LEA.HI.X R53, R60, c[0x0][0x174], R61, 0x1, P2 ;  /* 0x00005d003c357a11 */ /* 0x000fc800010f0c3d */
[----:B------:R-:W-:-:S04]  /*3630*/  LEA R52, P2, R2, R59, 0x2 ;  /* 0x0000003b02347211 */ /* 0x000fc800078410ff */
[----:B------:R-:W-:-:S05]  /*3640*/  LEA.HI.X R53, R2, R53, R3, 0x2, P2 ;  /* 0x0000003502357211 */ /* 0x000fca00010f1403 */
[----:B------:R-:W-:Y:S01]  /*3650*/  IMAD.WIDE.U32 R2, R55, 0x20, R52 ;  /* 0x0000002037027825 */ /* 0x000fe200078e0034 */
[----:B------:R1:W-:Y:S04]  /*3660*/  STG.E [R52.64], R42 ;  /* 0x0000002a34007986 */ /* 0x0003e8000c101906 */
[----:B------:R1:W-:Y:S04]  /*3670*/  STG.E [R2.64], R43 ;  /* 0x0000002b02007986 */ /* 0x0003e8000c101906 */
[----:B------:R1:W-:Y:S04]  /*3680*/  STG.E [R52.64+0x10], R40 ;  /* 0x0000102834007986 */ /* 0x0003e8000c101906 */
[----:B------:R1:W-:Y:S02]  /*3690*/  STG.E [R2.64+0x10], R41 ;  /* 0x0000102902007986 */ /* 0x0003e4000c101906 */
.L_x_27:
[----:B------:R-:W-:Y:S05]  /*36a0*/  @P3 BRA `(.L_x_28) ;  /* 0x0000015000003947 */ /* 0x000fea0003800000 */
[----:B-1----:R-:W1:Y:S01]  /*36b0*/  S2R R2, SR_LANEID ;  /* 0x0000000000027919 */ /* 0x002e620000000000 */
[----:B------:R-:W-:Y:S01]  /*36c0*/  IMAD R53, R0, c[0x0][0x17c], RZ ;  /* 0x00005f0000357a24 */ /* 0x000fe200078e02ff */
[----:B------:R-:W-:Y:S01]  /*36d0*/  SHF.R.S32.HI R3, RZ, 0x1f, R54 ;  /* 0x0000001fff037819 */ /* 0x000fe20000011436 */
[----:B------:R-:W-:Y:S01]  /*36e0*/  IMAD.MOV.U32 R40, RZ, RZ, c[0x0][0x17c] ;  /* 0x00005f00ff287624 */ /* 0x000fe200078e00ff */
[----:B------:R-:W-:Y:S02]  /*36f0*/  WARPSYNC 0xffffffff ;  /* 0xffffffff00007948 */ /* 0x000fe40003800000 */
[----:B------:R-:W-:-:S02]  /*3700*/  IADD3 R54, P2, R53, R54, RZ ;  /* 0x0000003635367210 */ /* 0x000fc40007f5e0ff */
[----:B------:R-:W-:Y:S02]  /*3710*/  SHF.R.U32.HI R55, RZ, 0x1, R40 ;  /* 0x00000001ff377819 */ /* 0x000fe40000011628 */
[----:B------:R-:W-:Y:S01]  /*3720*/  LEA.HI.X.SX32 R53, R53, R3, 0x1, P2 ;  /* 0x0000000335357211 */ /* 0x000fe200010f0eff */
[----:B------:R-:W-:Y:S01]  /*3730*/  IMAD.MOV.U32 R3, RZ, RZ, RZ ;  /* 0x000000ffff037224 */ /* 0x000fe200078e00ff */
[----:B------:R-:W-:Y:S02]  /*3740*/  LEA R43, P2, R54, c[0x0][0x170], 0x1 ;  /* 0x00005c00362b7a11 */ /* 0x000fe400078408ff */
[----:B-1----:R-:W-:Y:S02]  /*3750*/  SHF.R.U32.HI R41, RZ, 0x2, R2 ;  /* 0x00000002ff297819 */ /* 0x002fe40000011602 */
        /* <DEDUP_REMOVED lines=10> */
.L_x_28:
        /* <DEDUP_REMOVED lines=22> */
.L_x_29:
[----:B------:R-:W-:Y:S02]  /*3960*/  ISETP.GE.OR P6, PT, R57, c[0x0][0x17c], P0 ;  /* 0x00005f0039007a0c */ /* 0x000fe400007c6670 */
[----:B-1----:R-:W-:-:S02]  /*3970*/  IADD3 R36, R144, 0x50, RZ ;  /* 0x0000005090247810 */ /* 0x002fc40007ffe0ff */
[C---:B------:R-:W-:Y:S02]  /*3980*/  IADD3 R37, R144.reuse, 0x60, RZ ;  /* 0x0000006090257810 */ /* 0x040fe40007ffe0ff */
[C---:B------:R-:W-:Y:S02]  /*3990*/  IADD3 R38, R144.reuse, 0x70, RZ ;  /* 0x0000007090267810 */ /* 0x040fe40007ffe0ff */
[----:B------:R-:W-:Y:S02]  /*39a0*/  IADD3 R39, R144, 0x80, RZ ;  /* 0x0000008090277810 */ /* 0x000fe40007ffe0ff */
[----:B------:R-:W-:Y:S02]  /*39b0*/  ISETP.GE.OR P1, PT, R58, c[0x0][0x17c], P0 ;  /* 0x00005f003a007a0c */ /* 0x000fe40000726670 */
[----:B------:R-:W-:Y:S02]  /*39c0*/  ISETP.GE.OR P2, PT, R36, c[0x0][0x17c], P0 ;  /* 0x00005f0024007a0c */ /* 0x000fe40000746670 */
[----:B------:R-:W-:-:S02]  /*39d0*/  ISETP.GE.OR P3, PT, R37, c[0x0][0x17c], P0 ;  /* 0x00005f0025007a0c */ /* 0x000fc40000766670 */
[----:B------:R-:W-:Y:S02]  /*39e0*/  ISETP.GE.OR P4, PT, R38, c[0x0][0x17c], P0 ;  /* 0x00005f0026007a0c */ /* 0x000fe40000786670 */
[----:B------:R-:W-:Y:S02]  /*39f0*/  ISETP.GE.OR P5, PT, R39, c[0x0][0x17c], P0 ;  /* 0x00005f0027007a0c */ /* 0x000fe400007a6670 */
[C---:B------:R-:W-:Y:S02]  /*3a00*/  IADD3 R3, R144.reuse, 0x90, RZ ;  /* 0x0000009090037810 */ /* 0x040fe40007ffe0ff */
[----:B------:R-:W-:Y:S01]  /*3a10*/  IADD3 R2, R144, 0xa0, RZ ;  /* 0x000000a090027810 */ /* 0x000fe20007ffe0ff */
[----:B------:R-:W-:Y:S05]  /*3a20*/  @P6 BRA `(.L_x_30) ;  /* 0x0000015000006947 */ /* 0x000fea0003800000 */
[----:B------:R-:W1:Y:S01]  /*3a30*/  S2R R32, SR_LANEID ;  /* 0x0000000000207919 */ /* 0x000e620000000000 */
        /* <DEDUP_REMOVED lines=20> */
.L_x_30:
        /* <DEDUP_REMOVED lines=22> */
.L_x_31:
        /* <DEDUP_REMOVED lines=22> */
.L_x_32:
        /* <DEDUP_REMOVED lines=22> */
.L_x_33:
        /* <DEDUP_REMOVED lines=22> */
.L_x_34:
        /* <DEDUP_REMOVED lines=22> */
.L_x_35:
[----:B------:R-:W-:Y:S02]  /*4260*/  ISETP.GE.OR P6, PT, R3, c[0x0][0x17c], P0 ;  /* 0x00005f0003007a0c */ /* 0x000fe400007c6670 */
[----:B-1----:R-:W-:-:S02]  /*4270*/  IADD3 R12, R144, 0xb0, RZ ;  /* 0x000000b0900c7810 */ /* 0x002fc40007ffe0ff */
[C---:B------:R-:W-:Y:S02]  /*4280*/  IADD3 R13, R144.reuse, 0xc0, RZ ;  /* 0x000000c0900d7810 */ /* 0x040fe40007ffe0ff */
[C---:B------:R-:W-:Y:S02]  /*4290*/  IADD3 R14, R144.reuse, 0xd0, RZ ;  /* 0x000000d0900e7810 */ /* 0x040fe40007ffe0ff */
[C---:B------:R-:W-:Y:S02]  /*42a0*/  IADD3 R15, R144.reuse, 0xe0, RZ ;  /* 0x000000e0900f7810 */ /* 0x040fe40007ffe0ff */
[----:B------:R-:W-:Y:S02]  /*42b0*/  IADD3 R144, R144, 0xf0, RZ ;  /* 0x000000f090907810 */ /* 0x000fe40007ffe0ff */
[----:B------:R-:W-:Y:S02]  /*42c0*/  ISETP.GE.OR P5, PT, R2, c[0x0][0x17c], P0 ;  /* 0x00005f0002007a0c */ /* 0x000fe400007a6670 */
[----:B------:R-:W-:-:S02]  /*42d0*/  ISETP.GE.OR P4, PT, R12, c[0x0][0x17c], P0 ;  /* 0x00005f000c007a0c */ /* 0x000fc40000786670 */
[----:B------:R-:W-:Y:S02]  /*42e0*/  ISETP.GE.OR P3, PT, R13, c[0x0][0x17c], P0 ;  /* 0x00005f000d007a0c */ /* 0x000fe40000766670 */
[----:B------:R-:W-:Y:S02]  /*42f0*/  ISETP.GE.OR P2, PT, R14, c[0x0][0x17c], P0 ;  /* 0x00005f000e007a0c */ /* 0x000fe40000746670 */
[----:B------:R-:W-:Y:S02]  /*4300*/  ISETP.GE.OR P1, PT, R15, c[0x0][0x17c], P0 ;  /* 0x00005f000f007a0c */ /* 0x000fe40000726670 */
[----:B------:R-:W-:Y:S01]  /*4310*/  ISETP.GE.OR P0, PT, R144, c[0x0][0x17c], P0 ;  /* 0x00005f0090007a0c */ /* 0x000fe20000706670 */
[----:B------:R-:W-:Y:S07]  /*4320*/  @P6 BRA `(.L_x_36) ;  /* 0x0000015000006947 */ /* 0x000fee0003800000 */
        /* <DEDUP_REMOVED lines=21> */
.L_x_36:
        /* <DEDUP_REMOVED lines=22> */
.L_x_37:
        /* <DEDUP_REMOVED lines=22> */
.L_x_38:
        /* <DEDUP_REMOVED lines=22> */
.L_x_39:
        /* <DEDUP_REMOVED lines=22> */
.L_x_40:
        /* <DEDUP_REMOVED lines=22> */
.L_x_41:
[----:B------:R-:W-:Y:S05]  /*4b60*/  @P0 EXIT ;  /* 0x000000000000094d */ /* 0x000fea0003800000 */
[----:B-1----:R-:W1:Y:S01]  /*4b70*/  S2R R2, SR_LANEID ;  /* 0x0000000000027919 */ /* 0x002e620000000000 */
[----:B------:R-:W-:Y:S01]  /*4b80*/  IMAD R9, R0, c[0x0][0x17c], RZ ;  /* 0x00005f0000097a24 */ /* 0x000fe200078e02ff */
[----:B------:R-:W-:Y:S01]  /*4b90*/  SHF.R.S32.HI R0, RZ, 0x1f, R144 ;  /* 0x0000001fff007819 */ /* 0x000fe20000011490 */
[----:B------:R-:W-:Y:S01]  /*4ba0*/  IMAD.MOV.U32 R3, RZ, RZ, c[0x0][0x17c] ;  /* 0x00005f00ff037624 */ /* 0x000fe200078e00ff */
[----:B------:R-:W-:Y:S02]  /*4bb0*/  WARPSYNC 0xffffffff ;  /* 0xffffffff00007948 */ /* 0x000fe40003800000 */
[----:B------:R-:W-:-:S02]  /*4bc0*/  IADD3 R144, P0, R9, R144, RZ ;  /* 0x0000009009907210 */ /* 0x000fc40007f1e0ff */
[----:B------:R-:W-:Y:S01]  /*4bd0*/  SHF.R.U32.HI R11, RZ, 0x1, R3 ;  /* 0x00000001ff0b7819 */ /* 0x000fe20000011603 */
[----:B------:R-:W-:Y:S01]  /*4be0*/  IMAD.MOV.U32 R3, RZ, RZ, RZ ;  /* 0x000000ffff037224 */ /* 0x000fe200078e00ff */
[----:B------:R-:W-:Y:S02]  /*4bf0*/  LEA.HI.X.SX32 R9, R9, R0, 0x1, P0 ;  /* 0x0000000009097211 */ /* 0x000fe400000f0eff */
        /* <DEDUP_REMOVED lines=8> */
[----:B------:R-:W-:Y:S04]  /*4c80*/  STG.E [R2.64], R112 ;  /* 0x0000007002007986 */ /* 0x000fe8000c101906 */
[----:B------:R-:W-:Y:S04]  /*4c90*/  STG.E [R4.64], R113 ;  /* 0x0000007104007986 */ /* 0x000fe8000c101906 */
[----:B------:R-:W-:Y:S04]  /*4ca0*/  STG.E [R2.64+0x10], R114 ;  /* 0x0000107202007986 */ /* 0x000fe8000c101906 */
[----:B------:R-:W-:Y:S01]  /*4cb0*/  STG.E [R4.64+0x10], R115 ;  /* 0x0000107304007986 */ /* 0x000fe2000c101906 */
[----:B------:R-:W-:Y:S05]  /*4cc0*/  EXIT ;  /* 0x000000000000794d */ /* 0x000fea0003800000 */
.L_x_42:
[----:B------:R-:W-:-:S00]  /*4cd0*/  BRA `(.L_x_42) ;  /* 0xfffffff000007947 */ /* 0x000fc0000383ffff */
[----:B------:R-:W-:-:S00]  /*4ce0*/  NOP ;  /* 0x0000000000007918 */ /* 0x000fc00000000000 */
        /* <DEDUP_REMOVED lines=9> */
.L_x_43:


//--------------------- .nv.shared.gemm_mma_kernel --------------------------
	.section	.nv.shared.gemm_mma_kernel,"aw",@nobits
	.sectionflags	@""
	.align	16
